	.target	sm_90a

	.elftype	@"ET_EXEC"


//--------------------- .note.nv.tkinfo           --------------------------
	.section	.note.nv.tkinfo,"",@"SHT_NOTE"
	.sectionflags	@"SHF_NOTE_NV_TKINFO"
	.tkinfo
        /*0018*/ 	.word	0x00000002
        /*0030*/ 	.string	""
        /*0030*/ 	.string	"ptxas"
        /*0030*/ 	.string	"Cuda compilation tools, release 13.0, V13.0.88"
        /*0030*/ 	.string	"Build cuda_13.0.r13.0/compiler.36424714_0"
        /*0030*/ 	.string	"-arch sm_90a -m 64 "



//--------------------- .note.nv.cuinfo           --------------------------
	.section	.note.nv.cuinfo,"",@"SHT_NOTE"
	.sectionflags	@"SHF_NOTE_NV_CUINFO"
        /*0018*/ 	.short	0x0002
        /*001a*/ 	.short	0x005a
        /*001c*/ 	.short	0x0082
	.zero		2


//--------------------- .nv.info                  --------------------------
	.section	.nv.info,"",@"SHT_CUDA_INFO"
	.align	4


	//----- nvinfo : EIATTR_REGCOUNT
	.align		4
        /*0000*/ 	.byte	0x04, 0x2f
        /*0002*/ 	.short	(.L_12 - .L_11)
	.align		4
.L_11:
        /*0004*/ 	.word	index@(_ZN7cutlass13device_kernelINS_4gemm6kernel13GemmUniversalIN4cute5tupleIJiiiiEEENS1_10collective13CollectiveMmaINS1_37MainloopSm90TmaGmmaWarpSpecializedFP8ILi4ENS5_IJNS4_1CILi2EEENSA_ILi1EEESC_EEENS1_35KernelTmaWarpSpecializedCooperativeEEENS5_IJNSA_ILi128EEENSA_ILi80EEENSA_ILi256EEEEEENS_12float_e4m3_tENS5_IJlSC_lEEESK_SL_NS4_8TiledMMAINS4_8MMA_AtomIJNS4_4SM904GMMA30MMA_64x16x32_F32E4M3E4M3_SS_TNILNSP_7ScaleInE1ELSR_1EEEEEENS4_6LayoutISD_NS5_IJSC_NSA_ILi0EEESV_EEEEENS5_IJNS4_10UnderscoreESY_SY_EEEEENS4_13SM90_TMA_LOADENS4_14ComposedLayoutINS4_7SwizzleILi3ELi4ELi3EEENS4_18smem_ptr_flag_bitsILi8EEENSU_INS5_IJNSA_ILi8EEESG_EEENS5_IJSG_SC_EEEEEEEvNS4_8identityENS4_23SM90_TMA_LOAD_MULTICASTES1B_vS1C_EENS_8epilogue10collective6detail29Sm90TmaWarpSpecializedAdapterINS1G_15DefaultEpilogueISK_SL_SL_NS1F_6thread17LinearCombinationISK_Li1EffLNS1K_9ScaleType4KindE0ELNS_15FloatRoundStyleE2ESK_EENS1_15EpilogueDefaultEEEEEvvEEEEvNT_6ParamsE)
        /*0008*/ 	.word	0x000000a8


	//----- nvinfo : EIATTR_FRAME_SIZE
	.align		4
.L_12:
        /*000c*/ 	.byte	0x04, 0x11
        /*000e*/ 	.short	(.L_14 - .L_13)
	.align		4
.L_13:
        /*0010*/ 	.word	index@(_ZN7cutlass13device_kernelINS_4gemm6kernel13GemmUniversalIN4cute5tupleIJiiiiEEENS1_10collective13CollectiveMmaINS1_37MainloopSm90TmaGmmaWarpSpecializedFP8ILi4ENS5_IJNS4_1CILi2EEENSA_ILi1EEESC_EEENS1_35KernelTmaWarpSpecializedCooperativeEEENS5_IJNSA_ILi128EEENSA_ILi80EEENSA_ILi256EEEEEENS_12float_e4m3_tENS5_IJlSC_lEEESK_SL_NS4_8TiledMMAINS4_8MMA_AtomIJNS4_4SM904GMMA30MMA_64x16x32_F32E4M3E4M3_SS_TNILNSP_7ScaleInE1ELSR_1EEEEEENS4_6LayoutISD_NS5_IJSC_NSA_ILi0EEESV_EEEEENS5_IJNS4_10UnderscoreESY_SY_EEEEENS4_13SM90_TMA_LOADENS4_14ComposedLayoutINS4_7SwizzleILi3ELi4ELi3EEENS4_18smem_ptr_flag_bitsILi8EEENSU_INS5_IJNSA_ILi8EEESG_EEENS5_IJSG_SC_EEEEEEEvNS4_8identityENS4_23SM90_TMA_LOAD_MULTICASTES1B_vS1C_EENS_8epilogue10collective6detail29Sm90TmaWarpSpecializedAdapterINS1G_15DefaultEpilogueISK_SL_SL_NS1F_6thread17LinearCombinationISK_Li1EffLNS1K_9ScaleType4KindE0ELNS_15FloatRoundStyleE2ESK_EENS1_15EpilogueDefaultEEEEEvvEEEEvNT_6ParamsE)
        /*0014*/ 	.word	0x00000000


	//----- nvinfo : EIATTR_MIN_STACK_SIZE
	.align		4
.L_14:
        /*0018*/ 	.byte	0x04, 0x12
        /*001a*/ 	.short	(.L_16 - .L_15)
	.align		4
.L_15:
        /*001c*/ 	.word	index@(_ZN7cutlass13device_kernelINS_4gemm6kernel13GemmUniversalIN4cute5tupleIJiiiiEEENS1_10collective13CollectiveMmaINS1_37MainloopSm90TmaGmmaWarpSpecializedFP8ILi4ENS5_IJNS4_1CILi2EEENSA_ILi1EEESC_EEENS1_35KernelTmaWarpSpecializedCooperativeEEENS5_IJNSA_ILi128EEENSA_ILi80EEENSA_ILi256EEEEEENS_12float_e4m3_tENS5_IJlSC_lEEESK_SL_NS4_8TiledMMAINS4_8MMA_AtomIJNS4_4SM904GMMA30MMA_64x16x32_F32E4M3E4M3_SS_TNILNSP_7ScaleInE1ELSR_1EEEEEENS4_6LayoutISD_NS5_IJSC_NSA_ILi0EEESV_EEEEENS5_IJNS4_10UnderscoreESY_SY_EEEEENS4_13SM90_TMA_LOADENS4_14ComposedLayoutINS4_7SwizzleILi3ELi4ELi3EEENS4_18smem_ptr_flag_bitsILi8EEENSU_INS5_IJNSA_ILi8EEESG_EEENS5_IJSG_SC_EEEEEEEvNS4_8identityENS4_23SM90_TMA_LOAD_MULTICASTES1B_vS1C_EENS_8epilogue10collective6detail29Sm90TmaWarpSpecializedAdapterINS1G_15DefaultEpilogueISK_SL_SL_NS1F_6thread17LinearCombinationISK_Li1EffLNS1K_9ScaleType4KindE0ELNS_15FloatRoundStyleE2ESK_EENS1_15EpilogueDefaultEEEEEvvEEEEvNT_6ParamsE)
        /*0020*/ 	.word	0x00000000
.L_16:


//--------------------- .nv.compat                --------------------------
	.section	.nv.compat,"",@"SHT_CUDA_COMPAT_INFO"
	.align	4
        /*0000*/ 	.byte	0x02, 0x09, 0x01, 0x00, 0x02, 0x02, 0x04, 0x00, 0x02, 0x05, 0x05, 0x00, 0x03, 0x07, 0x01, 0x01
        /*0010*/ 	.byte	0x02, 0x03, 0x01, 0x00, 0x02, 0x06, 0x01, 0x00, 0x04, 0x0b, 0x08, 0x00, 0x00, 0x00, 0x00, 0x00
        /*0020*/ 	.byte	0x00, 0x00, 0x00, 0x00


//--------------------- .nv.info._ZN7cutlass13device_kernelINS_4gemm6kernel13GemmUniversalIN4cute5tupleIJiiiiEEENS1_10collective13CollectiveMmaINS1_37MainloopSm90TmaGmmaWarpSpecializedFP8ILi4ENS5_IJNS4_1CILi2EEENSA_ILi1EEESC_EEENS1_35KernelTmaWarpSpecializedCooperativeEEENS5_IJNSA_ILi128EEENSA_ILi80EEENSA_ILi256EEEEEENS_12float_e4m3_tENS5_IJlSC_lEEESK_SL_NS4_8TiledMMAINS4_8MMA_AtomIJNS4_4SM904GMMA30MMA_64x16x32_F32E4M3E4M3_SS_TNILNSP_7ScaleInE1ELSR_1EEEEEENS4_6LayoutISD_NS5_IJSC_NSA_ILi0EEESV_EEEEENS5_IJNS4_10UnderscoreESY_SY_EEEEENS4_13SM90_TMA_LOADENS4_14ComposedLayoutINS4_7SwizzleILi3ELi4ELi3EEENS4_18smem_ptr_flag_bitsILi8EEENSU_INS5_IJNSA_ILi8EEESG_EEENS5_IJSG_SC_EEEEEEEvNS4_8identityENS4_23SM90_TMA_LOAD_MULTICASTES1B_vS1C_EENS_8epilogue10collective6detail29Sm90TmaWarpSpecializedAdapterINS1G_15DefaultEpilogueISK_SL_SL_NS1F_6thread17LinearCombinationISK_Li1EffLNS1K_9ScaleType4KindE0ELNS_15FloatRoundStyleE2ESK_EENS1_15EpilogueDefaultEEEEEvvEEEEvNT_6ParamsE --------------------------
	.section	.nv.info._ZN7cutlass13device_kernelINS_4gemm6kernel13GemmUniversalIN4cute5tupleIJiiiiEEENS1_10collective13CollectiveMmaINS1_37MainloopSm90TmaGmmaWarpSpecializedFP8ILi4ENS5_IJNS4_1CILi2EEENSA_ILi1EEESC_EEENS1_35KernelTmaWarpSpecializedCooperativeEEENS5_IJNSA_ILi128EEENSA_ILi80EEENSA_ILi256EEEEEENS_12float_e4m3_tENS5_IJlSC_lEEESK_SL_NS4_8TiledMMAINS4_8MMA_AtomIJNS4_4SM904GMMA30MMA_64x16x32_F32E4M3E4M3_SS_TNILNSP_7ScaleInE1ELSR_1EEEEEENS4_6LayoutISD_NS5_IJSC_NSA_ILi0EEESV_EEEEENS5_IJNS4_10UnderscoreESY_SY_EEEEENS4_13SM90_TMA_LOADENS4_14ComposedLayoutINS4_7SwizzleILi3ELi4ELi3EEENS4_18smem_ptr_flag_bitsILi8EEENSU_INS5_IJNSA_ILi8EEESG_EEENS5_IJSG_SC_EEEEEEEvNS4_8identityENS4_23SM90_TMA_LOAD_MULTICASTES1B_vS1C_EENS_8epilogue10collective6detail29Sm90TmaWarpSpecializedAdapterINS1G_15DefaultEpilogueISK_SL_SL_NS1F_6thread17LinearCombinationISK_Li1EffLNS1K_9ScaleType4KindE0ELNS_15FloatRoundStyleE2ESK_EENS1_15EpilogueDefaultEEEEEvvEEEEvNT_6ParamsE,"",@"SHT_CUDA_INFO"
	.sectionflags	@""
	.align	4


	//----- nvinfo : EIATTR_CUDA_API_VERSION
	.align		4
        /*0000*/ 	.byte	0x04, 0x37
        /*0002*/ 	.short	(.L_18 - .L_17)
.L_17:
        /*0004*/ 	.word	0x00000082


	//----- nvinfo : EIATTR_KPARAM_INFO
	.align		4
.L_18:
        /*0008*/ 	.byte	0x04, 0x17
        /*000a*/ 	.short	(.L_20 - .L_19)
.L_19:
        /*000c*/ 	.word	0x00000000
        /*0010*/ 	.short	0x0000
        /*0012*/ 	.short	0x0070
        /*0014*/ 	.byte	0x00, 0xf0, 0x01, 0x10


	//----- nvinfo : EIATTR_SPARSE_MMA_MASK
	.align		4
.L_20:
        /*0018*/ 	.byte	0x03, 0x50
        /*001a*/ 	.short	0x0000


	//----- nvinfo : EIATTR_MAXREG_COUNT
	.align		4
        /*001c*/ 	.byte	0x03, 0x1b
        /*001e*/ 	.short	0x00a8


	//----- nvinfo : EIATTR_NUM_BARRIERS
	.align		4
        /*0020*/ 	.byte	0x02, 0x4c
        /*0022*/ 	.byte	0x01
	.zero		1


	//----- nvinfo : EIATTR_MERCURY_ISA_VERSION
	.align		4
        /*0024*/ 	.byte	0x03, 0x5f
        /*0026*/ 	.short	0x0101


	//----- nvinfo : EIATTR_INT_WARP_WIDE_INSTR_OFFSETS
	.align		4
        /*0028*/ 	.byte	0x04, 0x31
        /*002a*/ 	.short	(.L_22 - .L_21)


	//   ....[0]....
.L_21:
        /*002c*/ 	.word	0x000004a0


	//   ....[1]....
        /*0030*/ 	.word	0x000004d0


	//   ....[2]....
        /*0034*/ 	.word	0x00000680


	//   ....[3]....
        /*0038*/ 	.word	0x00003b80


	//----- nvinfo : EIATTR_COOP_GROUP_MASK_REGIDS
	.align		4
.L_22:
        /*003c*/ 	.byte	0x04, 0x29
        /*003e*/ 	.short	(.L_24 - .L_23)


	//   ....[0]....
.L_23:
        /*0040*/ 	.word	0xffffffff


	//   ....[1]....
        /*0044*/ 	.word	0xffffffff


	//   ....[2]....
        /*0048*/ 	.word	0xffffffff


	//   ....[3]....
        /*004c*/ 	.word	0xffffffff


	//   ....[4]....
        /*0050*/ 	.word	0xffffffff


	//   ....[5]....
        /*0054*/ 	.word	0xffffffff


	//----- nvinfo : EIATTR_COOP_GROUP_INSTR_OFFSETS
	.align		4
.L_24:
        /*0058*/ 	.byte	0x04, 0x28
        /*005a*/ 	.short	(.L_26 - .L_25)


	//   ....[0]....
.L_25:
        /*005c*/ 	.word	0x00000060


	//   ....[1]....
        /*0060*/ 	.word	0x00000070


	//   ....[2]....
        /*0064*/ 	.word	0x00000130


	//   ....[3]....
        /*0068*/ 	.word	0x000002d0


	//   ....[4]....
        /*006c*/ 	.word	0x000007f0


	//   ....[5]....
        /*0070*/ 	.word	0x00001260


	//----- nvinfo : EIATTR_REG_RECONFIG
	.align		4
.L_26:
        /*0074*/ 	.byte	0x01, 0x54
	.zero		2


	//----- nvinfo : EIATTR_MBARRIER_INSTR_OFFSETS
	.align		4
        /*0078*/ 	.byte	0x04, 0x39
        /*007a*/ 	.short	(.L_28 - .L_27)


	//   ....[0]....
.L_27:
        /*007c*/ 	.word	0x00000230
        /*0080*/ 	.word	0x000000ff
        /*0084*/ 	.word	0x00000000
        /*0088*/ 	.short	0x0100
        /*008a*/ 	.byte	0x08
	.zero		1


	//   ....[1]....
        /*008c*/ 	.word	0x00000240
        /*0090*/ 	.word	0x000000ff
        /*0094*/ 	.word	0x00000020
        /*0098*/ 	.short	0x0100
        /*009a*/ 	.byte	0x08
	.zero		1


	//   ....[2]....
        /*009c*/ 	.word	0x00000250
        /*00a0*/ 	.word	0x000000ff
        /*00a4*/ 	.word	0x00000008
        /*00a8*/ 	.short	0x0100
        /*00aa*/ 	.byte	0x08
	.zero		1


	//   ....[3]....
        /*00ac*/ 	.word	0x00000260
        /*00b0*/ 	.word	0x000000ff
        /*00b4*/ 	.word	0x00000028
        /*00b8*/ 	.short	0x0100
        /*00ba*/ 	.byte	0x08
	.zero		1


	//   ....[4]....
        /*00bc*/ 	.word	0x00000270
        /*00c0*/ 	.word	0x000000ff
        /*00c4*/ 	.word	0x00000010
        /*00c8*/ 	.short	0x0100
        /*00ca*/ 	.byte	0x08
	.zero		1


	//   ....[5]....
        /*00cc*/ 	.word	0x00000280
        /*00d0*/ 	.word	0x000000ff
        /*00d4*/ 	.word	0x00000030
        /*00d8*/ 	.short	0x0100
        /*00da*/ 	.byte	0x08
	.zero		1


	//   ....[6]....
        /*00dc*/ 	.word	0x00000290
        /*00e0*/ 	.word	0x000000ff
        /*00e4*/ 	.word	0x00000018
        /*00e8*/ 	.short	0x0100
        /*00ea*/ 	.byte	0x08
	.zero		1


	//   ....[7]....
        /*00ec*/ 	.word	0x000002a0
        /*00f0*/ 	.word	0x000000ff
        /*00f4*/ 	.word	0x00000038
        /*00f8*/ 	.short	0x0100
        /*00fa*/ 	.byte	0x08
	.zero		1


	//   ....[8]....
        /*00fc*/ 	.word	0x00000700
        /*0100*/ 	.word	0x000000ff
        /*0104*/ 	.word	0x00000050
        /*0108*/ 	.short	0x0100
        /*010a*/ 	.byte	0x06
	.zero		1


	//   ....[9]....
        /*010c*/ 	.word	0x00000790
        /*0110*/ 	.word	0x000000ff
        /*0114*/ 	.word	0x00000058
        /*0118*/ 	.short	0x0100
        /*011a*/ 	.byte	0x06
	.zero		1


	//   ....[10]....
        /*011c*/ 	.word	0x00001610
        /*0120*/ 	.word	0x000000ff
        /*0124*/ 	.word	0x00000000
        /*0128*/ 	.short	0x010a
        /*012a*/ 	.byte	0x06
	.zero		1


	//   ....[11]....
        /*012c*/ 	.word	0x00001650
        /*0130*/ 	.word	0x000000ff
        /*0134*/ 	.word	0x00000000
        /*0138*/ 	.short	0x010a
        /*013a*/ 	.byte	0x06
	.zero		1


	//   ....[12]....
        /*013c*/ 	.word	0x000027a0
        /*0140*/ 	.word	0x000000ff
        /*0144*/ 	.word	0x00000000
        /*0148*/ 	.short	0x010a
        /*014a*/ 	.byte	0x0e
	.zero		1


	//   ....[13]....
        /*014c*/ 	.word	0x000027e0
        /*0150*/ 	.word	0x000000ff
        /*0154*/ 	.word	0x00000000
        /*0158*/ 	.short	0x010a
        /*015a*/ 	.byte	0x0e
	.zero		1


	//   ....[14]....
        /*015c*/ 	.word	0x00003710
        /*0160*/ 	.word	0x0000000a
        /*0164*/ 	.word	0x00000000
        /*0168*/ 	.short	0x0101
        /*016a*/ 	.byte	0x3f
	.zero		1


	//   ....[15]....
        /*016c*/ 	.word	0x00003c00
        /*0170*/ 	.word	0x00000008
        /*0174*/ 	.word	0x00000000
        /*0178*/ 	.short	0x0101
        /*017a*/ 	.byte	0x3f
	.zero		1


	//   ....[16]....
        /*017c*/ 	.word	0x00007da0
        /*0180*/ 	.word	0x00000015
        /*0184*/ 	.word	0x00000020
        /*0188*/ 	.short	0x010a
        /*018a*/ 	.byte	0x3f
	.zero		1


	//   ....[17]....
        /*018c*/ 	.word	0x00008210
        /*0190*/ 	.word	0x00000006
        /*0194*/ 	.word	0x00000058
        /*0198*/ 	.short	0x0101
        /*019a*/ 	.byte	0x3f
	.zero		1


	//   ....[18]....
        /*019c*/ 	.word	0x00008910
        /*01a0*/ 	.word	0x00000005
        /*01a4*/ 	.word	0x00000000
        /*01a8*/ 	.short	0x010a
        /*01aa*/ 	.byte	0x3f
	.zero		1


	//   ....[19]....
        /*01ac*/ 	.word	0x00008990
        /*01b0*/ 	.word	0x00000007
        /*01b4*/ 	.word	0x00000000
        /*01b8*/ 	.short	0x010a
        /*01ba*/ 	.byte	0x3f
	.zero		1


	//   ....[20]....
        /*01bc*/ 	.word	0x00008a20
        /*01c0*/ 	.word	0x00000006
        /*01c4*/ 	.word	0x00000000
        /*01c8*/ 	.short	0x010a
        /*01ca*/ 	.byte	0x3f
	.zero		1


	//   ....[21]....
        /*01cc*/ 	.word	0x00008ab0
        /*01d0*/ 	.word	0x00000003
        /*01d4*/ 	.word	0x00000000
        /*01d8*/ 	.short	0x010a
        /*01da*/ 	.byte	0x3f
	.zero		1


	//   ....[22]....
        /*01dc*/ 	.word	0x00008b20
        /*01e0*/ 	.word	0x00000009
        /*01e4*/ 	.word	0x00000000
        /*01e8*/ 	.short	0x010a
        /*01ea*/ 	.byte	0x3f
	.zero		1


	//   ....[23]....
        /*01ec*/ 	.word	0x00008b80
        /*01f0*/ 	.word	0x0000000b
        /*01f4*/ 	.word	0x00000000
        /*01f8*/ 	.short	0x010a
        /*01fa*/ 	.byte	0x3f
	.zero		1


	//   ....[24]....
        /*01fc*/ 	.word	0x00008c50
        /*0200*/ 	.word	0x00000015
        /*0204*/ 	.word	0x00000020
        /*0208*/ 	.short	0x010a
        /*020a*/ 	.byte	0x3f
	.zero		1


	//   ....[25]....
        /*020c*/ 	.word	0x00008d20
        /*0210*/ 	.word	0x00000005
        /*0214*/ 	.word	0x00000000
        /*0218*/ 	.short	0x010a
        /*021a*/ 	.byte	0x3f
	.zero		1


	//   ....[26]....
        /*021c*/ 	.word	0x00008d70
        /*0220*/ 	.word	0x00000007
        /*0224*/ 	.word	0x00000000
        /*0228*/ 	.short	0x010a
        /*022a*/ 	.byte	0x3f
	.zero		1


	//   ....[27]....
        /*022c*/ 	.word	0x00008dc0
        /*0230*/ 	.word	0x00000006
        /*0234*/ 	.word	0x00000000
        /*0238*/ 	.short	0x010a
        /*023a*/ 	.byte	0x3f
	.zero		1


	//----- nvinfo : EIATTR_NUM_MBARRIERS
	.align		4
.L_28:
        /*023c*/ 	.byte	0x03, 0x38
        /*023e*/ 	.short	0x000a


	//----- nvinfo : EIATTR_EXIT_INSTR_OFFSETS
	.align		4
        /*0240*/ 	.byte	0x04, 0x1c
        /*0242*/ 	.short	(.L_30 - .L_29)


	//   ....[0]....
.L_29:
        /*0244*/ 	.word	0x00000950


	//   ....[1]....
        /*0248*/ 	.word	0x00001130


	//   ....[2]....
        /*024c*/ 	.word	0x000074e0


	//   ....[3]....
        /*0250*/ 	.word	0x00007a30


	//   ....[4]....
        /*0254*/ 	.word	0x00008b00


	//----- nvinfo : EIATTR_MAX_THREADS
	.align		4
.L_30:
        /*0258*/ 	.byte	0x04, 0x05
        /*025a*/ 	.short	(.L_32 - .L_31)
.L_31:
        /*025c*/ 	.word	0x00000180
        /*0260*/ 	.word	0x00000001
        /*0264*/ 	.word	0x00000001


	//----- nvinfo : EIATTR_CRS_STACK_SIZE
	.align		4
.L_32:
        /*0268*/ 	.byte	0x04, 0x1e
        /*026a*/ 	.short	(.L_34 - .L_33)
.L_33:
        /*026c*/ 	.word	0x00000000


	//----- nvinfo : EIATTR_CBANK_PARAM_SIZE
	.align		4
.L_34:
        /*0270*/ 	.byte	0x03, 0x19
        /*0272*/ 	.short	0x0470


	//----- nvinfo : EIATTR_PARAM_CBANK
	.align		4
        /*0274*/ 	.byte	0x04, 0x0a
        /*0276*/ 	.short	(.L_36 - .L_35)
	.align		4
.L_35:
        /*0278*/ 	.word	index@(.nv.constant0._ZN7cutlass13device_kernelINS_4gemm6kernel13GemmUniversalIN4cute5tupleIJiiiiEEENS1_10collective13CollectiveMmaINS1_37MainloopSm90TmaGmmaWarpSpecializedFP8ILi4ENS5_IJNS4_1CILi2EEENSA_ILi1EEESC_EEENS1_35KernelTmaWarpSpecializedCooperativeEEENS5_IJNSA_ILi128EEENSA_ILi80EEENSA_ILi256EEEEEENS_12float_e4m3_tENS5_IJlSC_lEEESK_SL_NS4_8TiledMMAINS4_8MMA_AtomIJNS4_4SM904GMMA30MMA_64x16x32_F32E4M3E4M3_SS_TNILNSP_7ScaleInE1ELSR_1EEEEEENS4_6LayoutISD_NS5_IJSC_NSA_ILi0EEESV_EEEEENS5_IJNS4_10UnderscoreESY_SY_EEEEENS4_13SM90_TMA_LOADENS4_14ComposedLayoutINS4_7SwizzleILi3ELi4ELi3EEENS4_18smem_ptr_flag_bitsILi8EEENSU_INS5_IJNSA_ILi8EEESG_EEENS5_IJSG_SC_EEEEEEEvNS4_8identityENS4_23SM90_TMA_LOAD_MULTICASTES1B_vS1C_EENS_8epilogue10collective6detail29Sm90TmaWarpSpecializedAdapterINS1G_15DefaultEpilogueISK_SL_SL_NS1F_6thread17LinearCombinationISK_Li1EffLNS1K_9ScaleType4KindE0ELNS_15FloatRoundStyleE2ESK_EENS1_15EpilogueDefaultEEEEEvvEEEEvNT_6ParamsE)
        /*027c*/ 	.short	0x0210
        /*027e*/ 	.short	0x0470


	//----- nvinfo : EIATTR_SW_WAR
	.align		4
.L_36:
        /*0280*/ 	.byte	0x04, 0x36
        /*0282*/ 	.short	(.L_38 - .L_37)
.L_37:
        /*0284*/ 	.word	0x00000008
.L_38:


//--------------------- .nv.callgraph             --------------------------
	.section	.nv.callgraph,"",@"SHT_CUDA_CALLGRAPH"
	.align	4
	.sectionentsize	8
	.align		4
        /*0000*/ 	.word	0x00000000
	.align		4
        /*0004*/ 	.word	0xffffffff
	.align		4
        /*0008*/ 	.word	0x00000000
	.align		4
        /*000c*/ 	.word	0xfffffffe
	.align		4
        /*0010*/ 	.word	0x00000000
	.align		4
        /*0014*/ 	.word	0xfffffffd
	.align		4
        /*0018*/ 	.word	0x00000000
	.align		4
        /*001c*/ 	.word	0xfffffffc


//--------------------- .nv.constant4             --------------------------
	.section	.nv.constant4,"a",@progbits
	.align	8
	.align		8
.nv.constant4:
        /*0000*/ 	.dword	_ZN40_INTERNAL_839f3ce2_4_k_cu_97c2328e_154684cuda3std3__45__cpo5beginE
	.align		8
        /*0008*/ 	.dword	_ZN40_INTERNAL_839f3ce2_4_k_cu_97c2328e_154684cuda3std3__45__cpo3endE
	.align		8
        /*0010*/ 	.dword	_ZN40_INTERNAL_839f3ce2_4_k_cu_97c2328e_154684cuda3std3__45__cpo6cbeginE
	.align		8
        /*0018*/ 	.dword	_ZN40_INTERNAL_839f3ce2_4_k_cu_97c2328e_154684cuda3std3__45__cpo4cendE
	.align		8
        /*0020*/ 	.dword	_ZN40_INTERNAL_839f3ce2_4_k_cu_97c2328e_154684cuda3std3__442_GLOBAL__N__839f3ce2_4_k_cu_97c2328e_154686ignoreE
	.align		8
        /*0028*/ 	.dword	_ZN40_INTERNAL_839f3ce2_4_k_cu_97c2328e_154684cuda3std3__419piecewise_constructE
	.align		8
        /*0030*/ 	.dword	_ZN40_INTERNAL_839f3ce2_4_k_cu_97c2328e_154684cuda3std3__48in_placeE
	.align		8
        /*0038*/ 	.dword	_ZN40_INTERNAL_839f3ce2_4_k_cu_97c2328e_154684cuda3std6ranges3__45__cpo4swapE
	.align		8
        /*0040*/ 	.dword	_ZN40_INTERNAL_839f3ce2_4_k_cu_97c2328e_154684cuda3std6ranges3__45__cpo9iter_moveE
	.align		8
        /*0048*/ 	.dword	_ZN40_INTERNAL_839f3ce2_4_k_cu_97c2328e_154684cute7productE
	.align		8
        /*0050*/ 	.dword	_ZN40_INTERNAL_839f3ce2_4_k_cu_97c2328e_154684cute1_E


//--------------------- .text._ZN7cutlass13device_kernelINS_4gemm6kernel13GemmUniversalIN4cute5tupleIJiiiiEEENS1_10collective13CollectiveMmaINS1_37MainloopSm90TmaGmmaWarpSpecializedFP8ILi4ENS5_IJNS4_1CILi2EEENSA_ILi1EEESC_EEENS1_35KernelTmaWarpSpecializedCooperativeEEENS5_IJNSA_ILi128EEENSA_ILi80EEENSA_ILi256EEEEEENS_12float_e4m3_tENS5_IJlSC_lEEESK_SL_NS4_8TiledMMAINS4_8MMA_AtomIJNS4_4SM904GMMA30MMA_64x16x32_F32E4M3E4M3_SS_TNILNSP_7ScaleInE1ELSR_1EEEEEENS4_6LayoutISD_NS5_IJSC_NSA_ILi0EEESV_EEEEENS5_IJNS4_10UnderscoreESY_SY_EEEEENS4_13SM90_TMA_LOADENS4_14ComposedLayoutINS4_7SwizzleILi3ELi4ELi3EEENS4_18smem_ptr_flag_bitsILi8EEENSU_INS5_IJNSA_ILi8EEESG_EEENS5_IJSG_SC_EEEEEEEvNS4_8identityENS4_23SM90_TMA_LOAD_MULTICASTES1B_vS1C_EENS_8epilogue10collective6detail29Sm90TmaWarpSpecializedAdapterINS1G_15DefaultEpilogueISK_SL_SL_NS1F_6thread17LinearCombinationISK_Li1EffLNS1K_9ScaleType4KindE0ELNS_15FloatRoundStyleE2ESK_EENS1_15EpilogueDefaultEEEEEvvEEEEvNT_6ParamsE --------------------------
	.section	.text._ZN7cutlass13device_kernelINS_4gemm6kernel13GemmUniversalIN4cute5tupleIJiiiiEEENS1_10collective13CollectiveMmaINS1_37MainloopSm90TmaGmmaWarpSpecializedFP8ILi4ENS5_IJNS4_1CILi2EEENSA_ILi1EEESC_EEENS1_35KernelTmaWarpSpecializedCooperativeEEENS5_IJNSA_ILi128EEENSA_ILi80EEENSA_ILi256EEEEEENS_12float_e4m3_tENS5_IJlSC_lEEESK_SL_NS4_8TiledMMAINS4_8MMA_AtomIJNS4_4SM904GMMA30MMA_64x16x32_F32E4M3E4M3_SS_TNILNSP_7ScaleInE1ELSR_1EEEEEENS4_6LayoutISD_NS5_IJSC_NSA_ILi0EEESV_EEEEENS5_IJNS4_10UnderscoreESY_SY_EEEEENS4_13SM90_TMA_LOADENS4_14ComposedLayoutINS4_7SwizzleILi3ELi4ELi3EEENS4_18smem_ptr_flag_bitsILi8EEENSU_INS5_IJNSA_ILi8EEESG_EEENS5_IJSG_SC_EEEEEEEvNS4_8identityENS4_23SM90_TMA_LOAD_MULTICASTES1B_vS1C_EENS_8epilogue10collective6detail29Sm90TmaWarpSpecializedAdapterINS1G_15DefaultEpilogueISK_SL_SL_NS1F_6thread17LinearCombinationISK_Li1EffLNS1K_9ScaleType4KindE0ELNS_15FloatRoundStyleE2ESK_EENS1_15EpilogueDefaultEEEEEvvEEEEvNT_6ParamsE,"ax",@progbits
	.align	128
.text._ZN7cutlass13device_kernelINS_4gemm6kernel13GemmUniversalIN4cute5tupleIJiiiiEEENS1_10collective13CollectiveMmaINS1_37MainloopSm90TmaGmmaWarpSpecializedFP8ILi4ENS5_IJNS4_1CILi2EEENSA_ILi1EEESC_EEENS1_35KernelTmaWarpSpecializedCooperativeEEENS5_IJNSA_ILi128EEENSA_ILi80EEENSA_ILi256EEEEEENS_12float_e4m3_tENS5_IJlSC_lEEESK_SL_NS4_8TiledMMAINS4_8MMA_AtomIJNS4_4SM904GMMA30MMA_64x16x32_F32E4M3E4M3_SS_TNILNSP_7ScaleInE1ELSR_1EEEEEENS4_6LayoutISD_NS5_IJSC_NSA_ILi0EEESV_EEEEENS5_IJNS4_10UnderscoreESY_SY_EEEEENS4_13SM90_TMA_LOADENS4_14ComposedLayoutINS4_7SwizzleILi3ELi4ELi3EEENS4_18smem_ptr_flag_bitsILi8EEENSU_INS5_IJNSA_ILi8EEESG_EEENS5_IJSG_SC_EEEEEEEvNS4_8identityENS4_23SM90_TMA_LOAD_MULTICASTES1B_vS1C_EENS_8epilogue10collective6detail29Sm90TmaWarpSpecializedAdapterINS1G_15DefaultEpilogueISK_SL_SL_NS1F_6thread17LinearCombinationISK_Li1EffLNS1K_9ScaleType4KindE0ELNS_15FloatRoundStyleE2ESK_EENS1_15EpilogueDefaultEEEEEvvEEEEvNT_6ParamsE:
        .type           _ZN7cutlass13device_kernelINS_4gemm6kernel13GemmUniversalIN4cute5tupleIJiiiiEEENS1_10collective13CollectiveMmaINS1_37MainloopSm90TmaGmmaWarpSpecializedFP8ILi4ENS5_IJNS4_1CILi2EEENSA_ILi1EEESC_EEENS1_35KernelTmaWarpSpecializedCooperativeEEENS5_IJNSA_ILi128EEENSA_ILi80EEENSA_ILi256EEEEEENS_12float_e4m3_tENS5_IJlSC_lEEESK_SL_NS4_8TiledMMAINS4_8MMA_AtomIJNS4_4SM904GMMA30MMA_64x16x32_F32E4M3E4M3_SS_TNILNSP_7ScaleInE1ELSR_1EEEEEENS4_6LayoutISD_NS5_IJSC_NSA_ILi0EEESV_EEEEENS5_IJNS4_10UnderscoreESY_SY_EEEEENS4_13SM90_TMA_LOADENS4_14ComposedLayoutINS4_7SwizzleILi3ELi4ELi3EEENS4_18smem_ptr_flag_bitsILi8EEENSU_INS5_IJNSA_ILi8EEESG_EEENS5_IJSG_SC_EEEEEEEvNS4_8identityENS4_23SM90_TMA_LOAD_MULTICASTES1B_vS1C_EENS_8epilogue10collective6detail29Sm90TmaWarpSpecializedAdapterINS1G_15DefaultEpilogueISK_SL_SL_NS1F_6thread17LinearCombinationISK_Li1EffLNS1K_9ScaleType4KindE0ELNS_15FloatRoundStyleE2ESK_EENS1_15EpilogueDefaultEEEEEvvEEEEvNT_6ParamsE,@function
        .size           _ZN7cutlass13device_kernelINS_4gemm6kernel13GemmUniversalIN4cute5tupleIJiiiiEEENS1_10collective13CollectiveMmaINS1_37MainloopSm90TmaGmmaWarpSpecializedFP8ILi4ENS5_IJNS4_1CILi2EEENSA_ILi1EEESC_EEENS1_35KernelTmaWarpSpecializedCooperativeEEENS5_IJNSA_ILi128EEENSA_ILi80EEENSA_ILi256EEEEEENS_12float_e4m3_tENS5_IJlSC_lEEESK_SL_NS4_8TiledMMAINS4_8MMA_AtomIJNS4_4SM904GMMA30MMA_64x16x32_F32E4M3E4M3_SS_TNILNSP_7ScaleInE1ELSR_1EEEEEENS4_6LayoutISD_NS5_IJSC_NSA_ILi0EEESV_EEEEENS5_IJNS4_10UnderscoreESY_SY_EEEEENS4_13SM90_TMA_LOADENS4_14ComposedLayoutINS4_7SwizzleILi3ELi4ELi3EEENS4_18smem_ptr_flag_bitsILi8EEENSU_INS5_IJNSA_ILi8EEESG_EEENS5_IJSG_SC_EEEEEEEvNS4_8identityENS4_23SM90_TMA_LOAD_MULTICASTES1B_vS1C_EENS_8epilogue10collective6detail29Sm90TmaWarpSpecializedAdapterINS1G_15DefaultEpilogueISK_SL_SL_NS1F_6thread17LinearCombinationISK_Li1EffLNS1K_9ScaleType4KindE0ELNS_15FloatRoundStyleE2ESK_EENS1_15EpilogueDefaultEEEEEvvEEEEvNT_6ParamsE,(.L_x_156 - _ZN7cutlass13device_kernelINS_4gemm6kernel13GemmUniversalIN4cute5tupleIJiiiiEEENS1_10collective13CollectiveMmaINS1_37MainloopSm90TmaGmmaWarpSpecializedFP8ILi4ENS5_IJNS4_1CILi2EEENSA_ILi1EEESC_EEENS1_35KernelTmaWarpSpecializedCooperativeEEENS5_IJNSA_ILi128EEENSA_ILi80EEENSA_ILi256EEEEEENS_12float_e4m3_tENS5_IJlSC_lEEESK_SL_NS4_8TiledMMAINS4_8MMA_AtomIJNS4_4SM904GMMA30MMA_64x16x32_F32E4M3E4M3_SS_TNILNSP_7ScaleInE1ELSR_1EEEEEENS4_6LayoutISD_NS5_IJSC_NSA_ILi0EEESV_EEEEENS5_IJNS4_10UnderscoreESY_SY_EEEEENS4_13SM90_TMA_LOADENS4_14ComposedLayoutINS4_7SwizzleILi3ELi4ELi3EEENS4_18smem_ptr_flag_bitsILi8EEENSU_INS5_IJNSA_ILi8EEESG_EEENS5_IJSG_SC_EEEEEEEvNS4_8identityENS4_23SM90_TMA_LOAD_MULTICASTES1B_vS1C_EENS_8epilogue10collective6detail29Sm90TmaWarpSpecializedAdapterINS1G_15DefaultEpilogueISK_SL_SL_NS1F_6thread17LinearCombinationISK_Li1EffLNS1K_9ScaleType4KindE0ELNS_15FloatRoundStyleE2ESK_EENS1_15EpilogueDefaultEEEEEvvEEEEvNT_6ParamsE)
        .other          _ZN7cutlass13device_kernelINS_4gemm6kernel13GemmUniversalIN4cute5tupleIJiiiiEEENS1_10collective13CollectiveMmaINS1_37MainloopSm90TmaGmmaWarpSpecializedFP8ILi4ENS5_IJNS4_1CILi2EEENSA_ILi1EEESC_EEENS1_35KernelTmaWarpSpecializedCooperativeEEENS5_IJNSA_ILi128EEENSA_ILi80EEENSA_ILi256EEEEEENS_12float_e4m3_tENS5_IJlSC_lEEESK_SL_NS4_8TiledMMAINS4_8MMA_AtomIJNS4_4SM904GMMA30MMA_64x16x32_F32E4M3E4M3_SS_TNILNSP_7ScaleInE1ELSR_1EEEEEENS4_6LayoutISD_NS5_IJSC_NSA_ILi0EEESV_EEEEENS5_IJNS4_10UnderscoreESY_SY_EEEEENS4_13SM90_TMA_LOADENS4_14ComposedLayoutINS4_7SwizzleILi3ELi4ELi3EEENS4_18smem_ptr_flag_bitsILi8EEENSU_INS5_IJNSA_ILi8EEESG_EEENS5_IJSG_SC_EEEEEEEvNS4_8identityENS4_23SM90_TMA_LOAD_MULTICASTES1B_vS1C_EENS_8epilogue10collective6detail29Sm90TmaWarpSpecializedAdapterINS1G_15DefaultEpilogueISK_SL_SL_NS1F_6thread17LinearCombinationISK_Li1EffLNS1K_9ScaleType4KindE0ELNS_15FloatRoundStyleE2ESK_EENS1_15EpilogueDefaultEEEEEvvEEEEvNT_6ParamsE,@"STO_CUDA_ENTRY STV_DEFAULT"
_ZN7cutlass13device_kernelINS_4gemm6kernel13GemmUniversalIN4cute5tupleIJiiiiEEENS1_10collective13CollectiveMmaINS1_37MainloopSm90TmaGmmaWarpSpecializedFP8ILi4ENS5_IJNS4_1CILi2EEENSA_ILi1EEESC_EEENS1_35KernelTmaWarpSpecializedCooperativeEEENS5_IJNSA_ILi128EEENSA_ILi80EEENSA_ILi256EEEEEENS_12float_e4m3_tENS5_IJlSC_lEEESK_SL_NS4_8TiledMMAINS4_8MMA_AtomIJNS4_4SM904GMMA30MMA_64x16x32_F32E4M3E4M3_SS_TNILNSP_7ScaleInE1ELSR_1EEEEEENS4_6LayoutISD_NS5_IJSC_NSA_ILi0EEESV_EEEEENS5_IJNS4_10UnderscoreESY_SY_EEEEENS4_13SM90_TMA_LOADENS4_14ComposedLayoutINS4_7SwizzleILi3ELi4ELi3EEENS4_18smem_ptr_flag_bitsILi8EEENSU_INS5_IJNSA_ILi8EEESG_EEENS5_IJSG_SC_EEEEEEEvNS4_8identityENS4_23SM90_TMA_LOAD_MULTICASTES1B_vS1C_EENS_8epilogue10collective6detail29Sm90TmaWarpSpecializedAdapterINS1G_15DefaultEpilogueISK_SL_SL_NS1F_6thread17LinearCombinationISK_Li1EffLNS1K_9ScaleType4KindE0ELNS_15FloatRoundStyleE2ESK_EENS1_15EpilogueDefaultEEEEEvvEEEEvNT_6ParamsE:
[----:B------:R-:W-:Y:S01]  /*0000*/  LDC R1, c[0x0][0x28] ;  /* 0x00000a00ff017b82 */ /* 0x000fe20000000800 */
[----:B------:R-:W0:Y:S01]  /*0010*/  S2R R0, SR_TID.X ;  /* 0x0000000000007919 */ /* 0x000e220000002100 */
[----:B------:R-:W-:Y:S01]  /*0020*/  ELECT P0, URZ, PT ;  /* 0x00000000003f782f */ /* 0x000fe20003800000 */
[----:B------:R-:W-:Y:S01]  /*0030*/  BSSY B0, `(.L_x_0) ;  /* 0x000000f000007945 */ /* 0x000fe20003800000 */
[--C-:B0-----:R-:W-:Y:S02]  /*0040*/  SHF.R.U32.HI R2, RZ, 0x5, R0.reuse ;  /* 0x00000005ff027819 */ /* 0x101fe40000011600 */
[----:B------:R-:W-:-:S03]  /*0050*/  SHF.R.U32.HI R3, RZ, 0x7, R0 ;  /* 0x00000007ff037819 */ /* 0x000fc60000011600 */
[----:B------:R-:W0:Y:S04]  /*0060*/  SHFL.IDX PT, R7, R2, RZ, 0x1f ;  /* 0x00001fff02077589 */ /* 0x000e2800000e0000 */
[----:B------:R-:W1:Y:S01]  /*0070*/  SHFL.IDX PT, R3, R3, RZ, 0x1f ;  /* 0x00001fff03037589 */ /* 0x000e6200000e0000 */
[----:B0-----:R-:W-:-:S13]  /*0080*/  ISETP.NE.OR P0, PT, R7, RZ, !P0 ;  /* 0x000000ff0700720c */ /* 0x001fda0004705670 */
[----:B-1----:R-:W-:Y:S05]  /*0090*/  @P0 BRA `(.L_x_1) ;  /* 0x0000000000200947 */ /* 0x002fea0003800000 */
[----:B------:R-:W-:Y:S02]  /*00a0*/  ULDC.64 UR4, c[0x0][0x198] ;  /* 0x0000660000047ab9 */ /* 0x000fe40000000a00 */
[----:B------:R-:W-:Y:S02]  /*00b0*/  UIADD3 UR6, UP0, UR4, 0xf0, URZ ;  /* 0x000000f004067890 */ /* 0x000fe4000ff1e03f */
[----:B------:R-:W-:Y:S02]  /*00c0*/  UIADD3 UR4, UP1, UR4, 0x1f0, URZ ;  /* 0x000001f004047890 */ /* 0x000fe4000ff3e03f */
[----:B------:R-:W-:Y:S02]  /*00d0*/  UIADD3.X UR7, URZ, UR5, URZ, UP0, !UPT ;  /* 0x000000053f077290 */ /* 0x000fe400087fe43f */
[----:B------:R-:W-:-:S07]  /*00e0*/  UIADD3.X UR5, URZ, UR5, URZ, UP1, !UPT ;  /* 0x000000053f057290 */ /* 0x000fce0008ffe43f */
[----:B------:R0:W-:Y:S02]  /*00f0*/  UTMACCTL.PF [UR6] ;  /* 0x00000000060079b9 */ /* 0x0001e40008040000 */
[----:B------:R0:W-:Y:S02]  /*0100*/  UTMACCTL.PF [UR4] ;  /* 0x00000000040079b9 */ /* 0x0001e40008040000 */
[----:B0-----:R-:W-:Y:S01]  /*0110*/  NOP ;  /* 0x0000000000007918 */ /* 0x001fe20000000000 */
.L_x_1:
[----:B------:R-:W-:Y:S05]  /*0120*/  BSYNC B0 ;  /* 0x0000000000007941 */ /* 0x000fea0003800000 */
.L_x_0:
[----:B------:R-:W0:Y:S02]  /*0130*/  SHFL.IDX PT, R4, R2, RZ, 0x1f ;  /* 0x00001fff02047589 */ /* 0x000e2400000e0000 */
[----:B0-----:R-:W-:-:S13]  /*0140*/  ISETP.NE.AND P0, PT, R4, RZ, PT ;  /* 0x000000ff0400720c */ /* 0x001fda0003f05270 */
[----:B------:R-:W-:Y:S05]  /*0150*/  @P0 BRA `(.L_x_2) ;  /* 0x0000000000580947 */ /* 0x000fea0003800000 */
[----:B------:R-:W0:Y:S01]  /*0160*/  S2UR UR8, SR_CgaCtaId ;  /* 0x00000000000879c3 */ /* 0x000e220000008800 */
[----:B------:R-:W-:Y:S01]  /*0170*/  UMOV UR4, 0x400 ;  /* 0x0000040000047882 */ /* 0x000fe20000000000 */
[----:B------:R-:W-:Y:S01]  /*0180*/  UMOV UR5, 0x1 ;  /* 0x0000000100057882 */ /* 0x000fe20000000000 */
[----:B------:R-:W-:Y:S01]  /*0190*/  UMOV UR6, 0x4 ;  /* 0x0000000400067882 */ /* 0x000fe20000000000 */
[----:B------:R-:W-:Y:S01]  /*01a0*/  ELECT P0, URZ, PT ;  /* 0x00000000003f782f */ /* 0x000fe20003800000 */
[----:B------:R-:W-:-:S04]  /*01b0*/  UIADD3 UR6, -UR6, 0x100000, URZ ;  /* 0x0010000006067890 */ /* 0x000fc8000fffe13f */
[----:B------:R-:W-:Y:S02]  /*01c0*/  USHF.L.U32 UR7, UR6, 0xb, URZ ;  /* 0x0000000b06077899 */ /* 0x000fe4000800063f */
[----:B------:R-:W-:Y:S02]  /*01d0*/  USHF.L.U32 UR6, UR6, 0x1, URZ ;  /* 0x0000000106067899 */ /* 0x000fe4000800063f */
[----:B0-----:R-:W-:Y:S02]  /*01e0*/  ULEA UR8, UR8, UR4, 0x18 ;  /* 0x0000000408087291 */ /* 0x001fe4000f8ec03f */
[----:B------:R-:W-:-:S04]  /*01f0*/  UIADD3 UR4, -UR5, 0x100000, URZ ;  /* 0x0010000005047890 */ /* 0x000fc8000fffe13f */
[----:B------:R-:W-:Y:S02]  /*0200*/  USHF.L.U32 UR5, UR4, 0xb, URZ ;  /* 0x0000000b04057899 */ /* 0x000fe4000800063f */
[----:B------:R-:W-:Y:S01]  /*0210*/  USHF.L.U32 UR4, UR4, 0x1, URZ ;  /* 0x0000000104047899 */ /* 0x000fe2000800063f */
[----:B------:R-:W0:Y:S11]  /*0220*/  FENCE.VIEW.ASYNC.S ;  /* 0x00000000000073c6 */ /* 0x000e360000000000 */
[----:B0-----:R0:W1:Y:S01]  /*0230*/  SYNCS.EXCH.64 URZ, [UR8], UR4 ;  /* 0x00000004083f75b2 */ /* 0x0010620008000100 */
[----:B------:R0:W2:Y:S01]  /*0240*/  SYNCS.EXCH.64 URZ, [UR8+0x20], UR6 ;  /* 0x00002006083f75b2 */ /* 0x0000a20008000100 */
[----:B------:R0:W3:Y:S01]  /*0250*/  SYNCS.EXCH.64 URZ, [UR8+0x8], UR4 ;  /* 0x00000804083f75b2 */ /* 0x0000e20008000100 */
[----:B------:R0:W4:Y:S01]  /*0260*/  SYNCS.EXCH.64 URZ, [UR8+0x28], UR6 ;  /* 0x00002806083f75b2 */ /* 0x0001220008000100 */
[----:B------:R0:W0:Y:S01]  /*0270*/  SYNCS.EXCH.64 URZ, [UR8+0x10], UR4 ;  /* 0x00001004083f75b2 */ /* 0x0000220008000100 */
[----:B------:R0:W0:Y:S01]  /*0280*/  SYNCS.EXCH.64 URZ, [UR8+0x30], UR6 ;  /* 0x00003006083f75b2 */ /* 0x0000220008000100 */
[----:B------:R0:W0:Y:S01]  /*0290*/  SYNCS.EXCH.64 URZ, [UR8+0x18], UR4 ;  /* 0x00001804083f75b2 */ /* 0x0000220008000100 */
[----:B------:R0:W0:Y:S01]  /*02a0*/  SYNCS.EXCH.64 URZ, [UR8+0x38], UR6 ;  /* 0x00003806083f75b2 */ /* 0x0000220008000100 */
[----:B------:R-:W-:Y:S01]  /*02b0*/  NOP ;  /* 0x0000000000007918 */ /* 0x000fe20000000000 */
.L_x_2:
[----:B------:R-:W-:Y:S01]  /*02c0*/  SHF.R.S32.HI R5, RZ, 0x1f, R0 ;  /* 0x0000001fff057819 */ /* 0x000fe20000011400 */
[----:B------:R-:W5:Y:S01]  /*02d0*/  SHFL.IDX PT, R2, R2, RZ, 0x1f ;  /* 0x00001fff02027589 */ /* 0x000f6200000e0000 */
[----:B0-----:R-:W0:Y:S01]  /*02e0*/  S2UR UR8, SR_CTAID.X ;  /* 0x00000000000879c3 */ /* 0x001e220000002500 */
[----:B------:R-:W-:Y:S02]  /*02f0*/  ELECT P0, URZ, PT ;  /* 0x00000000003f782f */ /* 0x000fe40003800000 */
[----:B------:R-:W-:Y:S01]  /*0300*/  LEA.HI R5, R5, R0, RZ, 0x7 ;  /* 0x0000000005057211 */ /* 0x000fe200078f38ff */
[----:B------:R-:W1:Y:S01]  /*0310*/  S2R R8, SR_CTAID.Y ;  /* 0x0000000000087919 */ /* 0x000e620000002600 */
[----:B------:R-:W-:Y:S01]  /*0320*/  SHF.R.S32.HI R11, RZ, 0x1f, R4 ;  /* 0x0000001fff0b7819 */ /* 0x000fe20000011404 */
[----:B------:R-:W-:Y:S01]  /*0330*/  ULDC UR4, c[0x0][0x150] ;  /* 0x0000540000047ab9 */ /* 0x000fe20000000800 */
[----:B------:R-:W-:Y:S01]  /*0340*/  LOP3.LUT R5, R5, 0xffffff80, RZ, 0xc0, !PT ;  /* 0xffffff8005057812 */ /* 0x000fe200078ec0ff */
[----:B------:R-:W-:Y:S01]  /*0350*/  VIADD R16, R3, 0xffffffff ;  /* 0xffffffff03107836 */ /* 0x000fe20000000000 */
[----:B------:R-:W-:Y:S01]  /*0360*/  LEA.HI R11, R11, R4, RZ, 0x2 ;  /* 0x000000040b0b7211 */ /* 0x000fe200078f10ff */
[----:B------:R-:W2:Y:S01]  /*0370*/  LDC R12, c[0x0][0x144] ;  /* 0x00005100ff0c7b82 */ /* 0x000ea20000000800 */
[----:B------:R-:W-:Y:S01]  /*0380*/  NOP ;  /* 0x0000000000007918 */ /* 0x000fe20000000000 */
[----:B------:R-:W-:Y:S01]  /*0390*/  IMAD.IADD R6, R0, 0x1, -R5 ;  /* 0x0000000100067824 */ /* 0x000fe200078e0a05 */
[----:B------:R-:W-:Y:S01]  /*03a0*/  LOP3.LUT R11, R11, 0x3ffffffc, RZ, 0xc0, !PT ;  /* 0x3ffffffc0b0b7812 */ /* 0x000fe200078ec0ff */
[----:B------:R-:W-:Y:S01]  /*03b0*/  NOP ;  /* 0x0000000000007918 */ /* 0x000fe20000000000 */
[----:B------:R-:W-:-:S02]  /*03c0*/  ISETP.NE.AND P4, PT, R3, RZ, PT ;  /* 0x000000ff0300720c */ /* 0x000fc40003f85270 */
[----:B------:R-:W-:Y:S01]  /*03d0*/  SHF.R.S32.HI R5, RZ, 0x1f, R6 ;  /* 0x0000001fff057819 */ /* 0x000fe20000011406 */
[----:B------:R-:W-:Y:S01]  /*03e0*/  IMAD.IADD R4, R4, 0x1, -R11 ;  /* 0x0000000104047824 */ /* 0x000fe200078e0a0b */
[----:B------:R-:W3:Y:S01]  /*03f0*/  LDC R15, c[0x0][0x140] ;  /* 0x00005000ff0f7b82 */ /* 0x000ee20000000800 */
[----:B------:R-:W-:Y:S02]  /*0400*/  ISETP.GE.U32.AND P6, PT, R16, 0x2, PT ;  /* 0x000000021000780c */ /* 0x000fe40003fc6070 */
[----:B------:R-:W-:Y:S02]  /*0410*/  LEA.HI R5, R5, R6, RZ, 0x3 ;  /* 0x0000000605057211 */ /* 0x000fe400078f18ff */
[----:B-----5:R-:W-:Y:S02]  /*0420*/  ISETP.NE.OR P0, PT, R2, RZ, !P0 ;  /* 0x000000ff0200720c */ /* 0x020fe40004705670 */
[--C-:B------:R-:W-:Y:S01]  /*0430*/  SHF.R.S32.HI R2, RZ, 0x3, R5.reuse ;  /* 0x00000003ff027819 */ /* 0x100fe20000011405 */
[----:B------:R-:W5:Y:S01]  /*0440*/  LDC R11, c[0x0][0x148] ;  /* 0x00005200ff0b7b82 */ /* 0x000f620000000800 */
[----:B------:R-:W-:-:S02]  /*0450*/  SHF.R.S32.HI R5, RZ, 0x1f, R5 ;  /* 0x0000001fff057819 */ /* 0x000fc40000011405 */
[----:B0-----:R-:W-:Y:S02]  /*0460*/  I2FP.F32.U32 R10, UR8 ;  /* 0x00000008000a7c45 */ /* 0x001fe40008201000 */
[----:B------:R-:W-:-:S03]  /*0470*/  LEA.HI R5, R5, R2, RZ, 0x2 ;  /* 0x0000000205057211 */ /* 0x000fc600078f10ff */
[----:B------:R-:W-:Y:S01]  /*0480*/  FMUL R10, R10, UR4 ;  /* 0x000000040a0a7c20 */ /* 0x000fe20008400000 */
[----:B------:R-:W-:Y:S01]  /*0490*/  LOP3.LUT R5, R5, 0xfffffffc, RZ, 0xc0, !PT ;  /* 0xfffffffc05057812 */ /* 0x000fe200078ec0ff */
[----:B------:R-:W-:Y:S01]  /*04a0*/  VOTEU.ALL UP0, P0 ;  /* 0x00000000003f7886 */ /* 0x000fe20000000000 */
[----:B-1----:R-:W-:Y:S01]  /*04b0*/  I2FP.F32.U32 R13, R8 ;  /* 0x00000008000d7245 */ /* 0x002fe20000201000 */
[----:B------:R-:W-:Y:S01]  /*04c0*/  ULDC UR4, c[0x0][0x154] ;  /* 0x0000550000047ab9 */ /* 0x000fe20000000800 */
[----:B------:R-:W-:Y:S01]  /*04d0*/  VOTEU.ALL UP1, P0 ;  /* 0x00000000003f7886 */ /* 0x000fe20000020000 */
[----:B------:R-:W0:Y:S01]  /*04e0*/  F2I.U32.TRUNC.NTZ R10, R10 ;  /* 0x0000000a000a7305 */ /* 0x000e22000020f000 */
[----:B------:R-:W-:Y:S01]  /*04f0*/  IMAD.IADD R5, R2, 0x1, -R5 ;  /* 0x0000000102057824 */ /* 0x000fe200078e0a05 */
[----:B------:R-:W1:Y:S01]  /*0500*/  @!UP0 S2UR UR7, SR_CgaCtaId ;  /* 0x00000000000789c3 */ /* 0x000e620000008800 */
[----:B------:R-:W-:Y:S01]  /*0510*/  FMUL R14, R13, UR4 ;  /* 0x000000040d0e7c20 */ /* 0x000fe20008400000 */
[----:B------:R-:W-:Y:S01]  /*0520*/  UMOV UR4, 0x20 ;  /* 0x0000002000047882 */ /* 0x000fe20000000000 */
[----:B------:R-:W-:Y:S01]  /*0530*/  IMAD R5, R4, 0x4, R5 ;  /* 0x0000000404057824 */ /* 0x000fe200078e0205 */
[----:B------:R-:W-:Y:S01]  /*0540*/  @!UP0 UMOV UR6, 0x400 ;  /* 0x0000040000068882 */ /* 0x000fe20000000000 */
[----:B------:R-:W-:-:S04]  /*0550*/  @!UP0 UIADD3 UR4, -UR4, 0x100000, URZ ;  /* 0x0010000004048890 */ /* 0x000fc8000fffe13f */
[----:B------:R-:W-:Y:S02]  /*0560*/  @!UP0 USHF.L.U32 UR5, UR4, 0xb, URZ ;  /* 0x0000000b04058899 */ /* 0x000fe4000800063f */
[----:B------:R-:W-:Y:S01]  /*0570*/  @!UP0 USHF.L.U32 UR4, UR4, 0x1, URZ ;  /* 0x0000000104048899 */ /* 0x000fe2000800063f */
[----:B---3--:R-:W-:Y:S01]  /*0580*/  ISETP.EQ.U32.AND P2, PT, R15, 0x1, PT ;  /* 0x000000010f00780c */ /* 0x008fe20003f42070 */
[----:B------:R-:W3:Y:S01]  /*0590*/  F2I.U32.TRUNC.NTZ R14, R14 ;  /* 0x0000000e000e7305 */ /* 0x000ee2000020f000 */
[----:B------:R-:W-:-:S04]  /*05a0*/  LEA.HI R2, R5, R5, RZ, 0x1 ;  /* 0x0000000505027211 */ /* 0x000fc800078f08ff */
[----:B------:R-:W-:Y:S01]  /*05b0*/  LOP3.LUT R4, R2, 0xfffffffe, RZ, 0xc0, !PT ;  /* 0xfffffffe02047812 */ /* 0x000fe200078ec0ff */
[----:B0-----:R-:W-:Y:S01]  /*05c0*/  IMAD.MOV R17, RZ, RZ, -R10 ;  /* 0x000000ffff117224 */ /* 0x001fe200078e0a0a */
[----:B------:R-:W-:-:S03]  /*05d0*/  SHF.R.S32.HI R2, RZ, 0x1f, R7 ;  /* 0x0000001fff027819 */ /* 0x000fc60000011407 */
[----:B--2---:R-:W-:Y:S01]  /*05e0*/  IMAD R10, R12, R17, UR8 ;  /* 0x000000080c0a7e24 */ /* 0x004fe2000f8e0211 */
[----:B------:R-:W-:Y:S01]  /*05f0*/  LEA.HI R2, R2, R7, RZ, 0x2 ;  /* 0x0000000702027211 */ /* 0x000fe200078f10ff */
[C---:B------:R-:W-:Y:S02]  /*0600*/  IMAD.IADD R13, R5.reuse, 0x1, -R4 ;  /* 0x00000001050d7824 */ /* 0x040fe400078e0a04 */
[----:B------:R-:W-:Y:S01]  /*0610*/  IMAD.SHL.U32 R4, R5, 0x4, RZ ;  /* 0x0000000405047824 */ /* 0x000fe200078e00ff */
[----:B------:R-:W-:Y:S01]  /*0620*/  LOP3.LUT R2, R2, 0xfffffffc, RZ, 0xc0, !PT ;  /* 0xfffffffc02027812 */ /* 0x000fe200078ec0ff */
[----:B---3--:R-:W-:Y:S01]  /*0630*/  IMAD.MOV R20, RZ, RZ, -R14 ;  /* 0x000000ffff147224 */ /* 0x008fe200078e0a0e */
[----:B------:R-:W-:Y:S01]  /*0640*/  ISETP.NE.AND P3, PT, R13, R10, PT ;  /* 0x0000000a0d00720c */ /* 0x000fe20003f65270 */
[----:B-1----:R-:W-:Y:S01]  /*0650*/  @!UP0 ULEA UR6, UR7, UR6, 0x18 ;  /* 0x0000000607068291 */ /* 0x002fe2000f8ec03f */
[----:B------:R-:W-:Y:S01]  /*0660*/  LOP3.LUT R5, R5, 0xc, R4, 0x78, !PT ;  /* 0x0000000c05057812 */ /* 0x000fe200078e7804 */
[----:B------:R-:W-:Y:S01]  /*0670*/  IMAD.IADD R7, R7, 0x1, -R2 ;  /* 0x0000000107077824 */ /* 0x000fe200078e0a02 */
[----:B------:R-:W-:Y:S01]  /*0680*/  VOTEU.ALL UP0, P0 ;  /* 0x00000000003f7886 */ /* 0x000fe20000000000 */
[----:B-----5:R-:W-:Y:S01]  /*0690*/  IMAD R13, R11, R20, R8 ;  /* 0x000000140b0d7224 */ /* 0x020fe200078e0208 */
[----:B------:R-:W-:Y:S01]  /*06a0*/  LOP3.LUT P0, RZ, R6, 0x7, RZ, 0xc0, !PT ;  /* 0x0000000706ff7812 */ /* 0x000fe2000780c0ff */
[----:B------:R-:W-:Y:S01]  /*06b0*/  IMAD.MOV.U32 R6, RZ, RZ, 0x1 ;  /* 0x00000001ff067424 */ /* 0x000fe200078e00ff */
[----:B------:R-:W-:-:S02]  /*06c0*/  ISETP.NE.AND P1, PT, R7, 0x3, PT ;  /* 0x000000030700780c */ /* 0x000fc40003f25270 */
[----:B------:R-:W-:Y:S02]  /*06d0*/  ISETP.LT.U32.AND P0, PT, R5, 0x2, !P0 ;  /* 0x000000020500780c */ /* 0x000fe40004701070 */
[----:B------:R-:W-:Y:S01]  /*06e0*/  ISETP.EQ.OR P1, PT, R7, RZ, !P1 ;  /* 0x000000ff0700720c */ /* 0x000fe20004f22670 */
[----:B------:R-:W0:Y:S02]  /*06f0*/  FENCE.VIEW.ASYNC.S ;  /* 0x00000000000073c6 */ /* 0x000e240000000000 */
[----:B0-----:R0:W1:Y:S01]  /*0700*/  @!UP0 SYNCS.EXCH.64 URZ, [UR6+0x50], UR4 ;  /* 0x00005004063f85b2 */ /* 0x0010620008000100 */
[----:B------:R-:W-:Y:S02]  /*0710*/  @P3 LEA.HI R2, R5, R5, RZ, 0x1 ;  /* 0x0000000505023211 */ /* 0x000fe400078f08ff */
[----:B------:R-:W-:Y:S02]  /*0720*/  ISETP.EQ.AND P1, PT, R3, RZ, P1 ;  /* 0x000000ff0300720c */ /* 0x000fe40000f22270 */
[----:B------:R-:W-:-:S02]  /*0730*/  @P3 SHF.R.S32.HI R2, RZ, 0x1, R2 ;  /* 0x00000001ff023819 */ /* 0x000fc40000011402 */
[----:B------:R-:W-:Y:S02]  /*0740*/  SEL R3, RZ, 0x1, !P0 ;  /* 0x00000001ff037807 */ /* 0x000fe40004000000 */
[----:B------:R-:W-:Y:S02]  /*0750*/  @P3 ISETP.NE.AND P5, PT, R2, R13, PT ;  /* 0x0000000d0200320c */ /* 0x000fe40003fa5270 */
[----:B------:R-:W-:Y:S02]  /*0760*/  SEL R4, RZ, 0x1, !P1 ;  /* 0x00000001ff047807 */ /* 0x000fe40004800000 */
[----:B------:R-:W-:Y:S02]  /*0770*/  @P3 SEL R6, RZ, 0x1, P5 ;  /* 0x00000001ff063807 */ /* 0x000fe40002800000 */
[----:B------:R-:W-:Y:S01]  /*0780*/  SEL R4, R4, 0x2, P6 ;  /* 0x0000000204047807 */ /* 0x000fe20003000000 */
[----:B------:R0:W2:Y:S01]  /*0790*/  @!UP1 SYNCS.EXCH.64 URZ, [UR6+0x58], UR4 ;  /* 0x00005804063f95b2 */ /* 0x0000a20008000100 */
[----:B------:R-:W-:Y:S01]  /*07a0*/  LOP3.LUT R6, R6, R3, RZ, 0xc0, !PT ;  /* 0x0000000306067212 */ /* 0x000fe200078ec0ff */
[----:B------:R-:W-:Y:S01]  /*07b0*/  NOP ;  /* 0x0000000000007918 */ /* 0x000fe20000000000 */
[----:B------:R-:W-:Y:S05]  /*07c0*/  @!P2 BRA `(.L_x_3) ;  /* 0x000000000008a947 */ /* 0x000fea0003800000 */
[----:B-12-4-:R-:W-:Y:S01]  /*07d0*/  UCGABAR_ARV ;  /* 0x00000000000079c7 */ /* 0x016fe20008000000 */
[----:B------:R-:W-:Y:S05]  /*07e0*/  BRA `(.L_x_4) ;  /* 0x0000000000047947 */ /* 0x000fea0003800000 */
.L_x_3:
[----:B-12-4-:R-:W-:Y:S01]  /*07f0*/  NOP ;  /* 0x0000000000007918 */ /* 0x016fe20000000000 */
.L_x_4:
[----:B------:R-:W1:Y:S01]  /*0800*/  LDC R2, c[0x0][0x65c] ;  /* 0x00019700ff027b82 */ /* 0x000e620000000800 */
[----:B------:R-:W-:Y:S01]  /*0810*/  IMAD.MOV.U32 R3, RZ, RZ, RZ ;  /* 0x000000ffff037224 */ /* 0x000fe200078e00ff */
[----:B-1----:R-:W-:Y:S01]  /*0820*/  ISETP.NE.AND P3, PT, R2, 0x1, PT ;  /* 0x000000010200780c */ /* 0x002fe20003f65270 */
[----:B------:R-:W-:-:S12]  /*0830*/  IMAD.U32 R2, RZ, RZ, UR8 ;  /* 0x00000008ff027e24 */ /* 0x000fd8000f8e00ff */
[----:B------:R-:W1:Y:S01]  /*0840*/  @P3 LDC R15, c[0x0][0x10] ;  /* 0x00000400ff0f3b82 */ /* 0x000e620000000800 */
[----:B------:R-:W-:Y:S02]  /*0850*/  @P3 IMAD.MOV.U32 R9, RZ, RZ, RZ ;  /* 0x000000ffff093224 */ /* 0x000fe400078e00ff */
[----:B------:R-:W-:-:S05]  /*0860*/  @P3 IMAD.MOV.U32 R17, RZ, RZ, RZ ;  /* 0x000000ffff113224 */ /* 0x000fca00078e00ff */
[----:B------:R-:W2:Y:S01]  /*0870*/  @!P3 LDC R13, c[0x0][0xc] ;  /* 0x00000300ff0dbb82 */ /* 0x000ea20000000800 */
[----:B-1----:R-:W-:-:S04]  /*0880*/  @P3 IMAD.WIDE.U32 R14, R15, UR8, R8 ;  /* 0x000000080f0e3c25 */ /* 0x002fc8000f8e0008 */
[----:B--2---:R-:W-:-:S04]  /*0890*/  @!P3 IMAD.WIDE.U32 R12, R8, R13, R2 ;  /* 0x0000000d080cb225 */ /* 0x004fc800078e0002 */
[----:B------:R-:W-:Y:S02]  /*08a0*/  @P3 IMAD.MOV.U32 R2, RZ, RZ, R14 ;  /* 0x000000ffff023224 */ /* 0x000fe400078e000e */
[----:B------:R-:W-:Y:S02]  /*08b0*/  @P3 IMAD.IADD R3, R15, 0x1, R17 ;  /* 0x000000010f033824 */ /* 0x000fe400078e0211 */
[----:B------:R-:W-:Y:S02]  /*08c0*/  @!P3 IMAD.MOV.U32 R2, RZ, RZ, R12 ;  /* 0x000000ffff02b224 */ /* 0x000fe400078e000c */
[----:B------:R-:W-:Y:S01]  /*08d0*/  @!P3 IMAD.MOV.U32 R3, RZ, RZ, R13 ;  /* 0x000000ffff03b224 */ /* 0x000fe200078e000d */
[----:B------:R-:W-:Y:S06]  /*08e0*/  @!P2 BRA `(.L_x_5) ;  /* 0x00000000000ca947 */ /* 0x000fec0003800000 */
[----:B------:R-:W-:Y:S01]  /*08f0*/  UCGABAR_WAIT ;  /* 0x0000000000007dc7 */ /* 0x000fe20008000000 */
[----:B------:R-:W-:Y:S01]  /*0900*/  CCTL.IVALL ;  /* 0x00000000ff00798f */ /* 0x000fe20002000000 */
[----:B------:R-:W-:Y:S05]  /*0910*/  BRA `(.L_x_6) ;  /* 0x0000000000047947 */ /* 0x000fea0003800000 */
.L_x_5:
[----:B------:R-:W-:Y:S06]  /*0920*/  BAR.SYNC.DEFER_BLOCKING 0x0 ;  /* 0x0000000000007b1d */ /* 0x000fec0000010000 */
.L_x_6:
[----:B------:R-:W-:Y:S05]  /*0930*/  @!P4 BRA `(.L_x_7) ;  /* 0x0000006800ecc947 */ /* 0x000fea0003800000 */
[----:B------:R-:W-:-:S13]  /*0940*/  ISETP.GT.U32.AND P0, PT, R16, 0x1, PT ;  /* 0x000000011000780c */ /* 0x000fda0003f04070 */
[----:B0-----:R-:W-:Y:S05]  /*0950*/  @P0 EXIT ;  /* 0x000000000000094d */ /* 0x001fea0003800000 */
[----:B------:R-:W-:Y:S01]  /*0960*/  ULDC.64 UR4, c[0x0][0x650] ;  /* 0x0001940000047ab9 */ /* 0x000fe20000000a00 */
[----:B------:R-:W-:Y:S01]  /*0970*/  PRMT R14, RZ, 0x7610, R14 ;  /* 0x00007610ff0e7816 */ /* 0x000fe2000000000e */
[----:B------:R-:W-:Y:S01]  /*0980*/  IMAD.MOV.U32 R88, RZ, RZ, -0x1 ;  /* 0xffffffffff587424 */ /* 0x000fe200078e00ff */
[----:B------:R-:W-:Y:S01]  /*0990*/  ISETP.GE.U32.AND P0, PT, R2, UR4, PT ;  /* 0x0000000402007c0c */ /* 0x000fe2000bf06070 */
[----:B------:R-:W-:Y:S02]  /*09a0*/  IMAD.MOV.U32 R89, RZ, RZ, -0x1 ;  /* 0xffffffffff597424 */ /* 0x000fe400078e00ff */
[----:B------:R-:W-:Y:S01]  /*09b0*/  IMAD.MOV.U32 R83, RZ, RZ, -0x1 ;  /* 0xffffffffff537424 */ /* 0x000fe200078e00ff */
[----:B------:R-:W-:-:S13]  /*09c0*/  ISETP.GE.U32.AND.EX P0, PT, R3, UR5, PT, P0 ;  /* 0x0000000503007c0c */ /* 0x000fda000bf06100 */
[----:B------:R-:W-:Y:S05]  /*09d0*/  @P0 BRA `(.L_x_8) ;  /* 0x0000000400240947 */ /* 0x000fea0003800000 */
[----:B------:R-:W0:Y:S01]  /*09e0*/  LDC.64 R22, c[0x0][0x628] ;  /* 0x00018a00ff167b82 */ /* 0x000e220000000a00 */
[----:B------:R-:W-:Y:S02]  /*09f0*/  IMAD.MOV.U32 R12, RZ, RZ, R2 ;  /* 0x000000ffff0c7224 */ /* 0x000fe400078e0002 */
[----:B------:R-:W-:-:S05]  /*0a00*/  IMAD.MOV.U32 R13, RZ, RZ, R3 ;  /* 0x000000ffff0d7224 */ /* 0x000fca00078e0003 */
[----:B------:R-:W1:Y:S08]  /*0a10*/  LDC R18, c[0x0][0x630] ;  /* 0x00018c00ff127b82 */ /* 0x000e700000000800 */
[----:B------:R-:W2:Y:S01]  /*0a20*/  LDC.64 R24, c[0x0][0x620] ;  /* 0x00018800ff187b82 */ /* 0x000ea20000000a00 */
[----:B0-----:R-:W-:-:S04]  /*0a30*/  ISETP.NE.U32.AND P0, PT, R22, RZ, PT ;  /* 0x000000ff1600720c */ /* 0x001fc80003f05070 */
[----:B------:R-:W-:-:S13]  /*0a40*/  ISETP.NE.AND.EX P0, PT, R23, RZ, PT, P0 ;  /* 0x000000ff1700720c */ /* 0x000fda0003f05300 */
[----:B-12---:R-:W-:Y:S05]  /*0a50*/  @!P0 BRA `(.L_x_9) ;  /* 0x0000000000288947 */ /* 0x006fea0003800000 */
[----:B------:R-:W0:Y:S02]  /*0a60*/  LDC R7, c[0x0][0x634] ;  /* 0x00018d00ff077b82 */ /* 0x000e240000000800 */
[----:B0-----:R-:W-:-:S05]  /*0a70*/  IADD3 R7, P0, R2, R7, RZ ;  /* 0x0000000702077210 */ /* 0x001fca0007f1e0ff */
[----:B------:R-:W-:-:S04]  /*0a80*/  IMAD.X R19, RZ, RZ, R3, P0 ;  /* 0x000000ffff137224 */ /* 0x000fc800000e0603 */
[----:B------:R-:W-:-:S04]  /*0a90*/  IMAD.WIDE.U32 R12, R19, R22, RZ ;  /* 0x00000016130c7225 */ /* 0x000fc800078e00ff */
[----:B------:R-:W-:-:S04]  /*0aa0*/  IMAD.WIDE.U32 R14, P0, R7, R23, R12 ;  /* 0x00000017070e7225 */ /* 0x000fc8000780000c */
[----:B------:R-:W-:-:S04]  /*0ab0*/  IMAD.WIDE.U32 R12, R7, R22, RZ ;  /* 0x00000016070c7225 */ /* 0x000fc800078e00ff */
[----:B------:R-:W-:Y:S01]  /*0ac0*/  IMAD.X R17, RZ, RZ, RZ, P0 ;  /* 0x000000ffff117224 */ /* 0x000fe200000e06ff */
[----:B------:R-:W-:Y:S01]  /*0ad0*/  IADD3 RZ, P0, R13, R14, RZ ;  /* 0x0000000e0dff7210 */ /* 0x000fe20007f1e0ff */
[----:B------:R-:W-:-:S04]  /*0ae0*/  IMAD.MOV.U32 R16, RZ, RZ, R15 ;  /* 0x000000ffff107224 */ /* 0x000fc800078e000f */
[----:B------:R-:W-:-:S08]  /*0af0*/  IMAD.WIDE.U32.X R12, R19, R23, R16, P0 ;  /* 0x00000017130c7225 */ /* 0x000fd000000e0410 */
.L_x_9:
[----:B------:R-:W0:Y:S01]  /*0b00*/  LDC.64 R28, c[0x0][0x640] ;  /* 0x00019000ff1c7b82 */ /* 0x000e220000000a00 */
[--C-:B------:R-:W-:Y:S01]  /*0b10*/  SHF.R.U64 R83, R12, R18, R13.reuse ;  /* 0x000000120c537219 */ /* 0x100fe2000000120d */
[----:B------:R-:W-:Y:S01]  /*0b20*/  IMAD R27, R11, R20, R8 ;  /* 0x000000140b1b7224 */ /* 0x000fe200078e0208 */
[----:B------:R-:W-:Y:S01]  /*0b30*/  SHF.R.U32.HI R7, RZ, R18, R13 ;  /* 0x00000012ff077219 */ /* 0x000fe2000001160d */
[----:B------:R-:W-:Y:S01]  /*0b40*/  IMAD.MOV.U32 R23, RZ, RZ, 0x1 ;  /* 0x00000001ff177424 */ /* 0x000fe200078e00ff */
[----:B------:R-:W-:-:S03]  /*0b50*/  IADD3 R9, P0, RZ, -R83, RZ ;  /* 0x80000053ff097210 */ /* 0x000fc60007f1e0ff */
[----:B------:R-:W1:Y:S02]  /*0b60*/  LDC R22, c[0x0][0x618] ;  /* 0x00018600ff167b82 */ /* 0x000e640000000800 */
[----:B------:R-:W-:Y:S02]  /*0b70*/  IMAD.X R7, RZ, RZ, ~R7, P0 ;  /* 0x000000ffff077224 */ /* 0x000fe400000e0e07 */
[----:B------:R-:W-:-:S04]  /*0b80*/  IMAD.WIDE.U32 R12, R9, R24, R2 ;  /* 0x00000018090c7225 */ /* 0x000fc800078e0002 */
[----:B------:R-:W2:Y:S01]  /*0b90*/  LDC R18, c[0x0][0x608] ;  /* 0x00018200ff127b82 */ /* 0x000ea20000000800 */
[----:B------:R-:W-:Y:S02]  /*0ba0*/  IMAD R14, R7, R24, RZ ;  /* 0x00000018070e7224 */ /* 0x000fe400078e02ff */
[----:B------:R-:W-:Y:S02]  /*0bb0*/  IMAD.MOV.U32 R7, RZ, RZ, -0x1 ;  /* 0xffffffffff077424 */ /* 0x000fe400078e00ff */
[----:B------:R-:W-:-:S03]  /*0bc0*/  IMAD R9, R9, R25, R14 ;  /* 0x0000001909097224 */ /* 0x000fc600078e020e */
[----:B------:R-:W3:Y:S01]  /*0bd0*/  LDC R26, c[0x0][0x658] ;  /* 0x00019600ff1a7b82 */ /* 0x000ee20000000800 */
[----:B------:R-:W-:Y:S01]  /*0be0*/  IMAD.IADD R9, R13, 0x1, R9 ;  /* 0x000000010d097824 */ /* 0x000fe200078e0209 */
[----:B0-----:R-:W-:-:S04]  /*0bf0*/  ISETP.NE.U32.AND P0, PT, R28, RZ, PT ;  /* 0x000000ff1c00720c */ /* 0x001fc80003f05070 */
[----:B------:R-:W-:Y:S02]  /*0c00*/  ISETP.NE.AND.EX P0, PT, R29, RZ, PT, P0 ;  /* 0x000000ff1d00720c */ /* 0x000fe40003f05300 */
[----:B------:R-:W0:Y:S01]  /*0c10*/  LDC R24, c[0x0][0x600] ;  /* 0x00018000ff187b82 */ /* 0x000e220000000800 */
[-CC-:B-1----:R-:W-:Y:S02]  /*0c20*/  SHF.R.U64 R16, R12, R22.reuse, R9.reuse ;  /* 0x000000160c107219 */ /* 0x182fe40000001209 */
[----:B------:R-:W-:-:S05]  /*0c30*/  SHF.R.U32.HI R9, RZ, R22, R9 ;  /* 0x00000016ff097219 */ /* 0x000fca0000011609 */
[----:B------:R-:W1:Y:S01]  /*0c40*/  LDC R19, c[0x0][0x648] ;  /* 0x00019200ff137b82 */ /* 0x000e620000000800 */
[-CC-:B--2---:R-:W-:Y:S02]  /*0c50*/  SHF.R.U64 R22, R16, R18.reuse, R9.reuse ;  /* 0x0000001210167219 */ /* 0x184fe40000001209 */
[----:B------:R-:W-:-:S05]  /*0c60*/  SHF.R.U32.HI R9, RZ, R18, R9 ;  /* 0x00000012ff097219 */ /* 0x000fca0000011609 */
[----:B------:R-:W2:Y:S01]  /*0c70*/  LDC R21, c[0x0][0x638] ;  /* 0x00018e00ff157b82 */ /* 0x000ea20000000800 */
[-CC-:B---3--:R-:W-:Y:S02]  /*0c80*/  SHF.R.U64 R18, R22, R26.reuse, R9.reuse ;  /* 0x0000001a16127219 */ /* 0x188fe40000001209 */
[-C--:B------:R-:W-:Y:S02]  /*0c90*/  SHF.L.U32 R7, R7, R26.reuse, RZ ;  /* 0x0000001a07077219 */ /* 0x080fe400000006ff */
[----:B------:R-:W-:Y:S01]  /*0ca0*/  SHF.R.U32.HI R9, RZ, R26, R9 ;  /* 0x0000001aff097219 */ /* 0x000fe20000011609 */
[----:B------:R-:W-:Y:S01]  /*0cb0*/  IMAD.MOV.U32 R8, RZ, RZ, R18 ;  /* 0x000000ffff087224 */ /* 0x000fe200078e0012 */
[----:B------:R-:W-:Y:S01]  /*0cc0*/  LOP3.LUT R11, RZ, R7, RZ, 0x33, !PT ;  /* 0x00000007ff0b7212 */ /* 0x000fe200078e33ff */
[----:B------:R-:W3:Y:S01]  /*0cd0*/  LDC R25, c[0x0][0x610] ;  /* 0x00018400ff197b82 */ /* 0x000ee20000000800 */
[----:B------:R-:W-:Y:S05]  /*0ce0*/  @!P0 BRA `(.L_x_10) ;  /* 0x0000000000288947 */ /* 0x000fea0003800000 */
[----:B------:R-:W4:Y:S02]  /*0cf0*/  LDC R7, c[0x0][0x64c] ;  /* 0x00019300ff077b82 */ /* 0x000f240000000800 */
[----:B----4-:R-:W-:-:S05]  /*0d00*/  IADD3 R7, P0, R18, R7, RZ ;  /* 0x0000000712077210 */ /* 0x010fca0007f1e0ff */
        /* <DEDUP_REMOVED lines=8> */
.L_x_10:
[----:B-1----:R-:W-:Y:S01]  /*0d90*/  SHF.R.U64 R9, R8, R19, R9 ;  /* 0x0000001308097219 */ /* 0x002fe20000001209 */
[----:B------:R-:W-:Y:S01]  /*0da0*/  IMAD.MOV.U32 R14, RZ, RZ, 0x1 ;  /* 0x00000001ff0e7424 */ /* 0x000fe200078e00ff */
[----:B------:R-:W-:Y:S01]  /*0db0*/  LOP3.LUT R8, R22, R11, RZ, 0xc0, !PT ;  /* 0x0000000b16087212 */ /* 0x000fe200078ec0ff */
[----:B0-----:R-:W-:Y:S01]  /*0dc0*/  VIADD R11, R24, 0xffffffff ;  /* 0xffffffff180b7836 */ /* 0x001fe20000000000 */
[----:B------:R-:W-:Y:S01]  /*0dd0*/  SHF.L.U32 R7, R23, R26, RZ ;  /* 0x0000001a17077219 */ /* 0x000fe200000006ff */
[----:B------:R-:W-:Y:S01]  /*0de0*/  IMAD.MOV R12, RZ, RZ, -R9 ;  /* 0x000000ffff0c7224 */ /* 0x000fe200078e0a09 */
[----:B------:R-:W-:Y:S02]  /*0df0*/  SEL R10, R10, R27, !P3 ;  /* 0x0000001b0a0a7207 */ /* 0x000fe40005800000 */
[----:B------:R-:W-:Y:S01]  /*0e00*/  LOP3.LUT R11, R16, R11, RZ, 0xc0, !PT ;  /* 0x0000000b100b7212 */ /* 0x000fe200078ec0ff */
[----:B------:R-:W-:Y:S02]  /*0e10*/  IMAD R9, R7, R9, R8 ;  /* 0x0000000907097224 */ /* 0x000fe400078e0208 */
[----:B--2---:R-:W-:-:S02]  /*0e20*/  IMAD R7, R12, R21, R18 ;  /* 0x000000150c077224 */ /* 0x004fc400078e0212 */
[----:B---3--:R-:W-:Y:S02]  /*0e30*/  IMAD R10, R9, R25, R10 ;  /* 0x00000019090a7224 */ /* 0x008fe400078e020a */
[----:B------:R-:W-:-:S05]  /*0e40*/  IMAD R7, R7, R24, R11 ;  /* 0x0000001807077224 */ /* 0x000fca00078e020b */
[----:B------:R-:W-:Y:S02]  /*0e50*/  SEL R89, R7, R10, !P3 ;  /* 0x0000000a07597207 */ /* 0x000fe40005800000 */
[----:B------:R-:W-:-:S07]  /*0e60*/  SEL R88, R10, R7, !P3 ;  /* 0x000000070a587207 */ /* 0x000fce0005800000 */
.L_x_8:
[----:B------:R-:W-:-:S08]  /*0e70*/  NOP ;  /* 0x0000000000007918 */ /* 0x000fd00000000000 */
[----:B------:R-:W0:Y:S02]  /*0e80*/  USETMAXREG.TRY_ALLOC.CTAPOOL UP0, 0xe8 ;  /* 0x000000e8000079c8 */ /* 0x000e240008000600 */
[----:B0-----:R-:W-:-:S13]  /*0e90*/  PLOP3.LUT P0, PT, PT, PT, UP0, 0x80, 0x0 ;  /* 0x000000000000781c */ /* 0x001fda0003f0f008 */
[----:B------:R-:W-:Y:S05]  /*0ea0*/  @!P0 BRA `(.L_x_8) ;  /* 0xfffffffc00f08947 */ /* 0x000fea000383ffff */
[----:B------:R-:W-:Y:S01]  /*0eb0*/  ULDC.64 UR4, c[0x0][0x598] ;  /* 0x0001660000047ab9 */ /* 0x000fe20000000a00 */
[----:B------:R-:W-:Y:S01]  /*0ec0*/  ULDC.64 UR24, c[0x0][0x208] ;  /* 0x0000820000187ab9 */ /* 0x000fe20000000a00 */
[----:B------:R-:W-:-:S04]  /*0ed0*/  ISETP.NE.U32.AND P0, PT, RZ, UR4, PT ;  /* 0x00000004ff007c0c */ /* 0x000fc8000bf05070 */
[----:B------:R-:W-:-:S13]  /*0ee0*/  ISETP.NE.AND.EX P0, PT, RZ, UR5, PT, P0 ;  /* 0x00000005ff007c0c */ /* 0x000fda000bf05300 */
[----:B------:R-:W-:Y:S05]  /*0ef0*/  @!P0 BRA `(.L_x_11) ;  /* 0x00000000001c8947 */ /* 0x000fea0003800000 */
[----:B------:R-:W0:Y:S02]  /*0f00*/  LDC.64 R8, c[0x0][0x598] ;  /* 0x00016600ff087b82 */ /* 0x000e240000000a00 */
[----:B0-----:R-:W2:Y:S02]  /*0f10*/  LDG.E.64 R8, desc[UR24][R8.64] ;  /* 0x0000001808087981 */ /* 0x001ea4000c1e1b00 */
[----:B--2---:R-:W-:-:S04]  /*0f20*/  ISETP.NE.U32.AND P0, PT, R8, RZ, PT ;  /* 0x000000ff0800720c */ /* 0x004fc80003f05070 */
[----:B------:R-:W-:-:S13]  /*0f30*/  ISETP.NE.AND.EX P0, PT, R9, RZ, PT, P0 ;  /* 0x000000ff0900720c */ /* 0x000fda0003f05300 */
[----:B------:R-:W-:Y:S05]  /*0f40*/  @!P0 BRA `(.L_x_11) ;  /* 0x0000000000088947 */ /* 0x000fea0003800000 */
[----:B------:R0:W5:Y:S01]  /*0f50*/  LD.E R7, desc[UR24][R8.64] ;  /* 0x0000001808077980 */ /* 0x000162000c101900 */
[----:B------:R-:W-:Y:S05]  /*0f60*/  BRA `(.L_x_12) ;  /* 0x0000000000207947 */ /* 0x000fea0003800000 */
.L_x_11:
[----:B------:R-:W-:Y:S02]  /*0f70*/  ULDC.64 UR4, c[0x0][0x588] ;  /* 0x0001620000047ab9 */ /* 0x000fe40000000a00 */
[----:B------:R-:W-:-:S04]  /*0f80*/  ISETP.NE.U32.AND P0, PT, RZ, UR4, PT ;  /* 0x00000004ff007c0c */ /* 0x000fc8000bf05070 */
[----:B------:R-:W-:-:S13]  /*0f90*/  ISETP.NE.AND.EX P0, PT, RZ, UR5, PT, P0 ;  /* 0x00000005ff007c0c */ /* 0x000fda000bf05300 */
[----:B------:R-:W-:Y:S05]  /*0fa0*/  @!P0 BRA `(.L_x_13) ;  /* 0x00000000000c8947 */ /* 0x000fea0003800000 */
[----:B------:R-:W0:Y:S02]  /*0fb0*/  LDC.64 R8, c[0x0][0x588] ;  /* 0x00016200ff087b82 */ /* 0x000e240000000a00 */
[----:B0-----:R1:W5:Y:S01]  /*0fc0*/  LDG.E R7, desc[UR24][R8.64] ;  /* 0x0000001808077981 */ /* 0x001362000c1e1900 */
[----:B------:R-:W-:Y:S05]  /*0fd0*/  BRA `(.L_x_12) ;  /* 0x0000000000047947 */ /* 0x000fea0003800000 */
.L_x_13:
[----:B------:R-:W2:Y:S02]  /*0fe0*/  LDC R7, c[0x0][0x580] ;  /* 0x00016000ff077b82 */ /* 0x000ea40000000800 */
.L_x_12:
[----:B------:R-:W-:Y:S02]  /*0ff0*/  ULDC.64 UR4, c[0x0][0x5a0] ;  /* 0x0001680000047ab9 */ /* 0x000fe40000000a00 */
[----:B------:R-:W-:-:S04]  /*1000*/  ISETP.NE.U32.AND P0, PT, RZ, UR4, PT ;  /* 0x00000004ff007c0c */ /* 0x000fc8000bf05070 */
[----:B------:R-:W-:-:S13]  /*1010*/  ISETP.NE.AND.EX P0, PT, RZ, UR5, PT, P0 ;  /* 0x00000005ff007c0c */ /* 0x000fda000bf05300 */
[----:B------:R-:W-:Y:S05]  /*1020*/  @!P0 BRA `(.L_x_14) ;  /* 0x00000000001c8947 */ /* 0x000fea0003800000 */
[----:B01----:R-:W0:Y:S02]  /*1030*/  LDC.64 R8, c[0x0][0x5a0] ;  /* 0x00016800ff087b82 */ /* 0x003e240000000a00 */
[----:B0-----:R-:W3:Y:S02]  /*1040*/  LDG.E.64 R8, desc[UR24][R8.64] ;  /* 0x0000001808087981 */ /* 0x001ee4000c1e1b00 */
[----:B---3--:R-:W-:-:S04]  /*1050*/  ISETP.NE.U32.AND P0, PT, R8, RZ, PT ;  /* 0x000000ff0800720c */ /* 0x008fc80003f05070 */
[----:B------:R-:W-:-:S13]  /*1060*/  ISETP.NE.AND.EX P0, PT, R9, RZ, PT, P0 ;  /* 0x000000ff0900720c */ /* 0x000fda0003f05300 */
[----:B------:R-:W-:Y:S05]  /*1070*/  @!P0 BRA `(.L_x_14) ;  /* 0x0000000000088947 */ /* 0x000fea0003800000 */
[----:B------:R0:W5:Y:S01]  /*1080*/  LD.E R12, desc[UR24][R8.64] ;  /* 0x00000018080c7980 */ /* 0x000162000c101900 */
[----:B------:R-:W-:Y:S05]  /*1090*/  BRA `(.L_x_15) ;  /* 0x0000000000207947 */ /* 0x000fea0003800000 */
.L_x_14:
[----:B------:R-:W-:Y:S02]  /*10a0*/  ULDC.64 UR4, c[0x0][0x590] ;  /* 0x0001640000047ab9 */ /* 0x000fe40000000a00 */
[----:B------:R-:W-:-:S04]  /*10b0*/  ISETP.NE.U32.AND P0, PT, RZ, UR4, PT ;  /* 0x00000004ff007c0c */ /* 0x000fc8000bf05070 */
[----:B------:R-:W-:-:S13]  /*10c0*/  ISETP.NE.AND.EX P0, PT, RZ, UR5, PT, P0 ;  /* 0x00000005ff007c0c */ /* 0x000fda000bf05300 */
[----:B------:R-:W-:Y:S05]  /*10d0*/  @!P0 BRA `(.L_x_16) ;  /* 0x00000000000c8947 */ /* 0x000fea0003800000 */
[----:B------:R-:W3:Y:S02]  /*10e0*/  LDC.64 R12, c[0x0][0x590] ;  /* 0x00016400ff0c7b82 */ /* 0x000ee40000000a00 */
[----:B---3--:R3:W5:Y:S01]  /*10f0*/  LDG.E R12, desc[UR24][R12.64] ;  /* 0x000000180c0c7981 */ /* 0x008762000c1e1900 */
[----:B------:R-:W-:Y:S05]  /*1100*/  BRA `(.L_x_15) ;  /* 0x0000000000047947 */ /* 0x000fea0003800000 */
.L_x_16:
[----:B------:R-:W4:Y:S02]  /*1110*/  LDC R12, c[0x0][0x584] ;  /* 0x00016100ff0c7b82 */ /* 0x000f240000000800 */
.L_x_15:
[----:B------:R-:W-:-:S13]  /*1120*/  LOP3.LUT P0, RZ, R14, 0xff, RZ, 0xc0, !PT ;  /* 0x000000ff0eff7812 */ /* 0x000fda000780c0ff */
[----:B------:R-:W-:Y:S05]  /*1130*/  @!P0 EXIT ;  /* 0x000000000000894d */ /* 0x000fea0003800000 */
[----:B------:R-:W-:Y:S01]  /*1140*/  ULDC UR4, c[0x0][0x28c] ;  /* 0x0000a30000047ab9 */ /* 0x000fe20000000800 */
[----:B------:R-:W-:Y:S01]  /*1150*/  LOP3.LUT R96, R4, 0x1, RZ, 0xfc, !PT ;  /* 0x0000000104607812 */ /* 0x000fe200078efcff */
[----:B------:R-:W-:-:S04]  /*1160*/  UIADD3 UR4, UR4, 0xff, URZ ;  /* 0x000000ff04047890 */ /* 0x000fc8000fffe03f */
[----:B------:R-:W-:-:S04]  /*1170*/  USHF.R.S32.HI UR5, URZ, 0x1f, UR4 ;  /* 0x0000001f3f057899 */ /* 0x000fc80008011404 */
[----:B------:R-:W-:-:S03]  /*1180*/  ULEA.HI UR5, UR5, UR4, URZ, 0x8 ;  /* 0x0000000405057291 */ /* 0x000fc6000f8f403f */
[----:B------:R-:W-:Y:S01]  /*1190*/  UMOV UR4, URZ ;  /* 0x0000003f00047c82 */ /* 0x000fe20008000000 */
[----:B------:R-:W-:-:S03]  /*11a0*/  USHF.R.S32.HI UR9, URZ, 0x8, UR5 ;  /* 0x000000083f097899 */ /* 0x000fc60008011405 */
[----:B------:R-:W-:-:S09]  /*11b0*/  UMOV UR5, URZ ;  /* 0x0000003f00057c82 */ /* 0x000fd20008000000 */
.L_x_121:
[----:B01----:R-:W-:Y:S01]  /*11c0*/  LOP3.LUT R8, R0, 0x80, RZ, 0xc0, !PT ;  /* 0x0000008000087812 */ /* 0x003fe200078ec0ff */
[----:B------:R-:W0:Y:S01]  /*11d0*/  S2UR UR13, SR_CgaCtaId ;  /* 0x00000000000d79c3 */ /* 0x000e220000008800 */
[----:B------:R-:W-:Y:S01]  /*11e0*/  UMOV UR12, 0x400 ;  /* 0x00000400000c7882 */ /* 0x000fe20000000000 */
[----:B------:R-:W-:Y:S01]  /*11f0*/  UMOV UR6, URZ ;  /* 0x0000003f00067c82 */ /* 0x000fe20008000000 */
[----:B------:R-:W-:Y:S01]  /*1200*/  SHF.R.U32.HI R8, RZ, 0x7, R8 ;  /* 0x00000007ff087819 */ /* 0x000fe20000011608 */
[----:B------:R-:W-:Y:S01]  /*1210*/  UMOV UR7, URZ ;  /* 0x0000003f00077c82 */ /* 0x000fe20008000000 */
[----:B------:R-:W-:Y:S01]  /*1220*/  CS2R R14, SRZ ;  /* 0x00000000000e7805 */ /* 0x000fe2000001ff00 */
[----:B---3--:R-:W-:Y:S01]  /*1230*/  IMAD.MOV.U32 R13, RZ, RZ, RZ ;  /* 0x000000ffff0d7224 */ /* 0x008fe200078e00ff */
[----:B------:R-:W-:Y:S01]  /*1240*/  CS2R R16, SRZ ;  /* 0x0000000000107805 */ /* 0x000fe2000001ff00 */
[----:B------:R-:W1:Y:S01]  /*1250*/  LDC R9, c[0x0][0x28c] ;  /* 0x0000a300ff097b82 */ /* 0x000e620000000800 */
[----:B------:R-:W3:Y:S01]  /*1260*/  SHFL.IDX PT, R8, R8, RZ, 0x1f ;  /* 0x00001fff08087589 */ /* 0x000ee200000e0000 */
[----:B------:R-:W-:-:S02]  /*1270*/  CS2R R18, SRZ ;  /* 0x0000000000127805 */ /* 0x000fc4000001ff00 */
[----:B------:R-:W-:Y:S02]  /*1280*/  CS2R R20, SRZ ;  /* 0x0000000000147805 */ /* 0x000fe4000001ff00 */
[----:B------:R-:W-:Y:S02]  /*1290*/  CS2R R22, SRZ ;  /* 0x0000000000167805 */ /* 0x000fe4000001ff00 */
[----:B------:R-:W-:Y:S02]  /*12a0*/  CS2R R64, SRZ ;  /* 0x0000000000407805 */ /* 0x000fe4000001ff00 */
[----:B------:R-:W-:Y:S02]  /*12b0*/  CS2R R66, SRZ ;  /* 0x0000000000427805 */ /* 0x000fe4000001ff00 */
[----:B------:R-:W-:Y:S02]  /*12c0*/  CS2R R68, SRZ ;  /* 0x0000000000447805 */ /* 0x000fe4000001ff00 */
[----:B------:R-:W-:-:S02]  /*12d0*/  CS2R R70, SRZ ;  /* 0x0000000000467805 */ /* 0x000fc4000001ff00 */
[----:B------:R-:W-:Y:S02]  /*12e0*/  CS2R R72, SRZ ;  /* 0x0000000000487805 */ /* 0x000fe4000001ff00 */
[----:B------:R-:W-:Y:S02]  /*12f0*/  CS2R R74, SRZ ;  /* 0x00000000004a7805 */ /* 0x000fe4000001ff00 */
[----:B------:R-:W-:Y:S02]  /*1300*/  CS2R R76, SRZ ;  /* 0x00000000004c7805 */ /* 0x000fe4000001ff00 */
[----:B------:R-:W-:Y:S02]  /*1310*/  CS2R R78, SRZ ;  /* 0x00000000004e7805 */ /* 0x000fe4000001ff00 */
[----:B------:R-:W-:Y:S01]  /*1320*/  CS2R R80, SRZ ;  /* 0x0000000000507805 */ /* 0x000fe2000001ff00 */
[----:B------:R-:W-:Y:S01]  /*1330*/  IMAD.MOV.U32 R82, RZ, RZ, RZ ;  /* 0x000000ffff527224 */ /* 0x000fe200078e00ff */
[----:B------:R-:W-:-:S02]  /*1340*/  CS2R R84, SRZ ;  /* 0x0000000000547805 */ /* 0x000fc4000001ff00 */
[----:B------:R-:W-:Y:S02]  /*1350*/  CS2R R86, SRZ ;  /* 0x0000000000567805 */ /* 0x000fe4000001ff00 */
[----:B------:R-:W-:Y:S02]  /*1360*/  CS2R R90, SRZ ;  /* 0x00000000005a7805 */ /* 0x000fe4000001ff00 */
[----:B------:R-:W-:Y:S02]  /*1370*/  CS2R R92, SRZ ;  /* 0x00000000005c7805 */ /* 0x000fe4000001ff00 */
[----:B------:R-:W-:Y:S01]  /*1380*/  CS2R R94, SRZ ;  /* 0x00000000005e7805 */ /* 0x000fe2000001ff00 */
[----:B------:R-:W-:Y:S01]  /*1390*/  IMAD.U32 R97, RZ, RZ, UR4 ;  /* 0x00000004ff617e24 */ /* 0x000fe2000f8e00ff */
[----:B------:R-:W-:Y:S02]  /*13a0*/  CS2R R56, SRZ ;  /* 0x0000000000387805 */ /* 0x000fe4000001ff00 */
[----:B------:R-:W-:-:S02]  /*13b0*/  CS2R R58, SRZ ;  /* 0x00000000003a7805 */ /* 0x000fc4000001ff00 */
[----:B------:R-:W-:Y:S02]  /*13c0*/  CS2R R60, SRZ ;  /* 0x00000000003c7805 */ /* 0x000fe4000001ff00 */
[----:B-1----:R-:W-:Y:S02]  /*13d0*/  ISETP.GE.AND P0, PT, R9, 0x1, PT ;  /* 0x000000010900780c */ /* 0x002fe40003f06270 */
[----:B------:R-:W-:Y:S02]  /*13e0*/  CS2R R62, SRZ ;  /* 0x00000000003e7805 */ /* 0x000fe4000001ff00 */
[----:B---3--:R-:W-:Y:S02]  /*13f0*/  R2UR UR8, R8 ;  /* 0x00000000080872ca */ /* 0x008fe400000e0000 */
[----:B------:R-:W-:Y:S02]  /*1400*/  CS2R R48, SRZ ;  /* 0x0000000000307805 */ /* 0x000fe4000001ff00 */
        /* <DEDUP_REMOVED lines=10> */
[----:B------:R-:W-:Y:S01]  /*14b0*/  CS2R R38, SRZ ;  /* 0x0000000000267805 */ /* 0x000fe2000001ff00 */
[----:B------:R-:W-:Y:S01]  /*14c0*/  ULEA.HI UR10, UR8, UR8, URZ, 0x1 ;  /* 0x00000008080a7291 */ /* 0x000fe2000f8f083f */
[----:B--2---:R-:W-:Y:S02]  /*14d0*/  CS2R R24, SRZ ;  /* 0x0000000000187805 */ /* 0x004fe4000001ff00 */
[----:B----4-:R-:W-:-:S02]  /*14e0*/  CS2R R26, SRZ ;  /* 0x00000000001a7805 */ /* 0x010fc4000001ff00 */
[----:B------:R-:W-:Y:S01]  /*14f0*/  CS2R R28, SRZ ;  /* 0x00000000001c7805 */ /* 0x000fe2000001ff00 */
[----:B------:R-:W-:Y:S01]  /*1500*/  ULOP3.LUT UR11, UR10, 0x7fffe, URZ, 0xc0, !UPT ;  /* 0x0007fffe0a0b7892 */ /* 0x000fe2000f8ec03f */
[----:B------:R-:W-:Y:S01]  /*1510*/  CS2R R30, SRZ ;  /* 0x00000000001e7805 */ /* 0x000fe2000001ff00 */
[----:B0-----:R-:W-:Y:S02]  /*1520*/  ULEA UR10, UR13, UR12, 0x18 ;  /* 0x0000000c0d0a7291 */ /* 0x001fe4000f8ec03f */
[----:B------:R-:W-:Y:S01]  /*1530*/  UIADD3 UR11, UR8, -UR11, URZ ;  /* 0x8000000b080b7290 */ /* 0x000fe2000fffe03f */
[----:B------:R-:W-:Y:S02]  /*1540*/  UMOV UR12, UR5 ;  /* 0x00000005000c7c82 */ /* 0x000fe40008000000 */
[----:B------:R-:W-:Y:S01]  /*1550*/  UMOV UR8, URZ ;  /* 0x0000003f00087c82 */ /* 0x000fe20008000000 */
[----:B------:R-:W-:-:S04]  /*1560*/  ULEA UR11, UR11, UR10, 0xd ;  /* 0x0000000a0b0b7291 */ /* 0x000fc8000f8e683f */
[----:B------:R-:W-:-:S04]  /*1570*/  UIADD3 UR11, UR11, 0x100, URZ ;  /* 0x000001000b0b7890 */ /* 0x000fc8000fffe03f */
[----:B------:R-:W-:-:S04]  /*1580*/  USHF.R.U32.HI UR11, URZ, 0x4, UR11 ;  /* 0x000000043f0b7899 */ /* 0x000fc8000801160b */
[----:B------:R-:W-:Y:S01]  /*1590*/  ULOP3.LUT UR11, UR11, 0x3fff, URZ, 0xc0, !UPT ;  /* 0x00003fff0b0b7892 */ /* 0x000fe2000f8ec03f */
[----:B-----5:R-:W-:Y:S11]  /*15a0*/  @!P0 BRA `(.L_x_17) ;  /* 0x0000001000388947 */ /* 0x020ff60003800000 */
[----:B------:R-:W-:-:S13]  /*15b0*/  ISETP.NE.AND P1, PT, R96, 0x3, PT ;  /* 0x000000036000780c */ /* 0x000fda0003f25270 */
[----:B------:R-:W-:Y:S05]  /*15c0*/  @!P1 BRA `(.L_x_18) ;  /* 0x0000000000049947 */ /* 0x000fea0003800000 */
[----:B------:R-:W-:Y:S01]  /*15d0*/  BPT.TRAP 0x1 ;  /* 0x000000040000795c */ /* 0x000fe20000300000 */
.L_x_18:
[----:B------:R-:W-:Y:S01]  /*15e0*/  ULEA UR6, UR5, UR10, 0x3 ;  /* 0x0000000a05067291 */ /* 0x000fe2000f8e183f */
[----:B------:R-:W-:-:S05]  /*15f0*/  IMAD.U32 R8, RZ, RZ, UR4 ;  /* 0x00000004ff087e24 */ /* 0x000fca000f8e00ff */
[----:B------:R-:W-:-:S04]  /*1600*/  SHF.L.U32 R8, R8, 0x1f, RZ ;  /* 0x0000001f08087819 */ /* 0x000fc800000006ff */
[----:B------:R0:W1:Y:S01]  /*1610*/  SYNCS.PHASECHK.TRANS64.TRYWAIT P0, [UR6], R8 ;  /* 0x00000008ff0075a7 */ /* 0x0000620008000146 */
[----:B------:R-:W-:Y:S05]  /*1620*/  @!P1 BRA `(.L_x_19) ;  /* 0x0000000000049947 */ /* 0x000fea0003800000 */
[----:B------:R-:W-:Y:S01]  /*1630*/  BPT.TRAP 0x1 ;  /* 0x000000040000795c */ /* 0x000fe20000300000 */
.L_x_19:
[----:B-1----:R-:W-:Y:S05]  /*1640*/  @P0 BRA `(.L_x_20) ;  /* 0x0000000000080947 */ /* 0x002fea0003800000 */
[----:B------:R-:W1:Y:S02]  /*1650*/  SYNCS.PHASECHK.TRANS64.TRYWAIT P0, [UR6], R8 ;  /* 0x00000008ff0075a7 */ /* 0x000e640008000146 */
[----:B-1----:R-:W-:Y:S05]  /*1660*/  @!P0 BRA `(.L_x_21) ;  /* 0x0000007400288947 */ /* 0x002fea0003800000 */
.L_x_20:
[----:B------:R-:W-:Y:S01]  /*1670*/  UIADD3 UR6, UR10, 0x20100, URZ ;  /* 0x000201000a067890 */ /* 0x000fe2000fffe03f */
[----:B------:R-:W-:Y:S01]  /*1680*/  WARPGROUP.ARRIVE ;  /* 0x00000000000079c5 */ /* 0x000fe20000000000 */
[----:B------:R-:W-:Y:S01]  /*1690*/  ULOP3.LUT UR12, UR11, 0x10000, URZ, 0xfc, !UPT ;  /* 0x000100000b0c7892 */ /* 0x000fe2000f8efc3f */
[----:B------:R-:W-:Y:S01]  /*16a0*/  CS2R R14, SRZ ;  /* 0x00000000000e7805 */ /* 0x000fe2000001ff00 */
[----:B------:R-:W-:Y:S01]  /*16b0*/  USHF.R.U32.HI UR6, URZ, 0x4, UR6 ;  /* 0x000000043f067899 */ /* 0x000fe20008011606 */
[----:B------:R-:W-:Y:S01]  /*16c0*/  IMAD.MOV.U32 R13, RZ, RZ, RZ ;  /* 0x000000ffff0d7224 */ /* 0x000fe200078e00ff */
[----:B------:R-:W-:Y:S01]  /*16d0*/  ULEA UR12, UR5, UR12, 0xb ;  /* 0x0000000c050c7291 */ /* 0x000fe2000f8e583f */
[----:B------:R-:W-:Y:S01]  /*16e0*/  CS2R R16, SRZ ;  /* 0x0000000000107805 */ /* 0x000fe2000001ff00 */
[----:B------:R-:W-:Y:S01]  /*16f0*/  ULOP3.LUT UR6, UR6, 0x3fff, URZ, 0xc0, !UPT ;  /* 0x00003fff06067892 */ /* 0x000fe2000f8ec03f */
[----:B------:R-:W-:Y:S01]  /*1700*/  CS2R R18, SRZ ;  /* 0x0000000000127805 */ /* 0x000fe2000001ff00 */
[----:B------:R-:W-:Y:S01]  /*1710*/  UMOV UR13, 0x40000040 ;  /* 0x40000040000d7882 */ /* 0x000fe20000000000 */
[----:B------:R-:W-:Y:S01]  /*1720*/  UMOV UR15, 0x40000040 ;  /* 0x40000040000f7882 */ /* 0x000fe20000000000 */
[----:B------:R-:W-:Y:S01]  /*1730*/  ULOP3.LUT UR6, UR6, 0x10000, URZ, 0xfc, !UPT ;  /* 0x0001000006067892 */ /* 0x000fe2000f8efc3f */
[----:B------:R-:W-:Y:S01]  /*1740*/  CS2R R20, SRZ ;  /* 0x0000000000147805 */ /* 0x000fe2000001ff00 */
[----:B------:R-:W-:Y:S01]  /*1750*/  UMOV UR16, UR12 ;  /* 0x0000000c00107c82 */ /* 0x000fe20008000000 */
[----:B------:R-:W-:Y:S01]  /*1760*/  UMOV UR17, UR13 ;  /* 0x0000000d00117c82 */ /* 0x000fe20008000000 */
[----:B------:R-:W-:Y:S01]  /*1770*/  UIMAD UR8, UR5, 0x500, UR6 ;  /* 0x00000500050878a4 */ /* 0x000fe2000f8e0206 */
[----:B------:R-:W-:Y:S01]  /*1780*/  CS2R R22, SRZ ;  /* 0x0000000000167805 */ /* 0x000fe2000001ff00 */
[----:B------:R-:W-:Y:S01]  /*1790*/  UMOV UR19, 0x40000040 ;  /* 0x4000004000137882 */ /* 0x000fe20000000000 */
[----:B------:R-:W-:Y:S01]  /*17a0*/  CS2R R64, SRZ ;  /* 0x0000000000407805 */ /* 0x000fe2000001ff00 */
[----:B------:R-:W-:Y:S01]  /*17b0*/  UIADD3 UR18, UR8, 0x80, URZ ;  /* 0x0000008008127890 */ /* 0x000fe2000fffe03f */
[----:B------:R-:W-:Y:S01]  /*17c0*/  CS2R R66, SRZ ;  /* 0x0000000000427805 */ /* 0x000fe2000001ff00 */
[----:B------:R-:W-:Y:S01]  /*17d0*/  UIADD3 UR6, UR8, 0x100, URZ ;  /* 0x0000010008067890 */ /* 0x000fe2000fffe03f */
[----:B------:R-:W-:Y:S01]  /*17e0*/  CS2R R68, SRZ ;  /* 0x0000000000447805 */ /* 0x000fe2000001ff00 */
[----:B------:R-:W-:Y:S01]  /*17f0*/  UMOV UR14, UR8 ;  /* 0x00000008000e7c82 */ /* 0x000fe20008000000 */
[----:B------:R-:W-:Y:S01]  /*1800*/  UIADD3 UR7, UR8, 0x180, URZ ;  /* 0x0000018008077890 */ /* 0x000fe2000fffe03f */
[----:B------:R-:W-:Y:S01]  /*1810*/  QGMMA.64x16x32.F32.E4M3.E4M3 R56, gdesc[UR12], RZ, !UPT ;  /* 0x002000000c3879f3 */ /* 0x000fe2000c7008ff */
[----:B------:R-:W-:Y:S01]  /*1820*/  UIADD3 UR14, UR8, 0x286, URZ ;  /* 0x00000286080e7890 */ /* 0x000fe2000fffe03f */
[----:B------:R-:W-:Y:S01]  /*1830*/  CS2R R70, SRZ ;  /* 0x0000000000467805 */ /* 0x000fe2000001ff00 */
[----:B------:R-:W-:Y:S01]  /*1840*/  UMOV UR15, 0x40000040 ;  /* 0x40000040000f7882 */ /* 0x000fe20000000000 */
[----:B------:R-:W-:Y:S01]  /*1850*/  QGMMA.64x16x32.F32.E4M3.E4M3 R48, gdesc[UR16], RZ, !UPT ;  /* 0x00200000103079f3 */ /* 0x000fe2000c7008ff */
[----:B------:R-:W-:Y:S01]  /*1860*/  UMOV UR16, UR12 ;  /* 0x0000000c00107c82 */ /* 0x000fe20008000000 */
[----:B------:R-:W-:Y:S01]  /*1870*/  UMOV UR17, UR13 ;  /* 0x0000000d00117c82 */ /* 0x000fe20008000000 */
[----:B------:R-:W-:Y:S01]  /*1880*/  UMOV UR18, UR6 ;  /* 0x0000000600127c82 */ /* 0x000fe20008000000 */
[----:B------:R-:W-:Y:S01]  /*1890*/  UMOV UR19, 0x40000040 ;  /* 0x4000004000137882 */ /* 0x000fe20000000000 */
[----:B------:R-:W-:Y:S01]  /*18a0*/  UIADD3 UR6, UR8, 0x200, URZ ;  /* 0x0000020008067890 */ /* 0x000fe2000fffe03f */
        /* <DEDUP_REMOVED lines=13> */
[----:B------:R-:W-:Y:S01]  /*1980*/  UIADD3 UR16, UR12, 0x2, URZ ;  /* 0x000000020c107890 */ /* 0x000fe2000fffe03f */
[----:B------:R-:W-:Y:S01]  /*1990*/  CS2R R72, SRZ ;  /* 0x0000000000487805 */ /* 0x000fe2000001ff00 */
[----:B------:R-:W-:Y:S01]  /*19a0*/  UIADD3 UR18, UR8, 0x2, URZ ;  /* 0x0000000208127890 */ /* 0x000fe2000fffe03f */
[----:B------:R-:W-:Y:S01]  /*19b0*/  CS2R R74, SRZ ;  /* 0x00000000004a7805 */ /* 0x000fe2000001ff00 */
[----:B------:R-:W-:Y:S01]  /*19c0*/  UMOV UR17, 0x40000040 ;  /* 0x4000004000117882 */ /* 0x000fe20000000000 */
[----:B------:R-:W-:Y:S01]  /*19d0*/  UMOV UR19, 0x40000040 ;  /* 0x4000004000137882 */ /* 0x000fe20000000000 */
[----:B------:R-:W-:Y:S01]  /*19e0*/  UMOV UR13, 0x40000040 ;  /* 0x40000040000d7882 */ /* 0x000fe20000000000 */
[----:B------:R-:W-:-:S02]  /*19f0*/  CS2R R76, SRZ ;  /* 0x00000000004c7805 */ /* 0x000fc4000001ff00 */
[----:B------:R-:W-:Y:S02]  /*1a00*/  CS2R R78, SRZ ;  /* 0x00000000004e7805 */ /* 0x000fe4000001ff00 */
[----:B------:R-:W-:Y:S01]  /*1a10*/  CS2R R80, SRZ ;  /* 0x0000000000507805 */ /* 0x000fe2000001ff00 */
[----:B------:R-:W-:Y:S01]  /*1a20*/  IMAD.MOV.U32 R82, RZ, RZ, RZ ;  /* 0x000000ffff527224 */ /* 0x000fe200078e00ff */
[----:B------:R-:W-:Y:S02]  /*1a30*/  CS2R R84, SRZ ;  /* 0x0000000000547805 */ /* 0x000fe4000001ff00 */
[----:B------:R-:W-:Y:S02]  /*1a40*/  CS2R R86, SRZ ;  /* 0x0000000000567805 */ /* 0x000fe4000001ff00 */
[----:B------:R-:W-:Y:S02]  /*1a50*/  CS2R R90, SRZ ;  /* 0x00000000005a7805 */ /* 0x000fe4000001ff00 */
[----:B------:R-:W-:-:S02]  /*1a60*/  CS2R R92, SRZ ;  /* 0x00000000005c7805 */ /* 0x000fc4000001ff00 */
[----:B------:R-:W-:Y:S01]  /*1a70*/  CS2R R94, SRZ ;  /* 0x00000000005e7805 */ /* 0x000fe2000001ff00 */
[----:B------:R-:W-:Y:S01]  /*1a80*/  QGMMA.64x16x32.F32.E4M3.E4M3 R56, gdesc[UR16], R56 ;  /* 0x00200000103879f3 */ /* 0x000fe20008700838 */
[----:B------:R-:W-:Y:S01]  /*1a90*/  UMOV UR18, UR6 ;  /* 0x0000000600127c82 */ /* 0x000fe20008000000 */
[----:B------:R-:W-:Y:S01]  /*1aa0*/  UMOV UR19, 0x40000040 ;  /* 0x4000004000137882 */ /* 0x000fe20000000000 */
[----:B------:R-:W-:Y:S01]  /*1ab0*/  UIADD3 UR6, UR8, 0x182, URZ ;  /* 0x0000018208067890 */ /* 0x000fe2000fffe03f */
[----:B------:R-:W-:Y:S01]  /*1ac0*/  QGMMA.64x16x32.F32.E4M3.E4M3 R48, gdesc[UR16], R48 ;  /* 0x00200000103079f3 */ /* 0x000fe20008700830 */
[----:B------:R-:W-:Y:S01]  /*1ad0*/  UMOV UR18, UR7 ;  /* 0x0000000700127c82 */ /* 0x000fe20008000000 */
[----:B------:R-:W-:Y:S01]  /*1ae0*/  UMOV UR19, 0x40000040 ;  /* 0x4000004000137882 */ /* 0x000fe20000000000 */
[----:B------:R-:W-:Y:S01]  /*1af0*/  UIADD3 UR7, UR8, 0x202, URZ ;  /* 0x0000020208077890 */ /* 0x000fe2000fffe03f */
[----:B------:R-:W-:Y:S02]  /*1b00*/  QGMMA.64x16x32.F32.E4M3.E4M3 R40, gdesc[UR16], R40 ;  /* 0x00200000102879f3 */ /* 0x000fe40008700828 */
[----:B------:R-:W-:Y:S01]  /*1b10*/  UMOV UR18, UR6 ;  /* 0x0000000600127c82 */ /* 0x000fe20008000000 */
[----:B------:R-:W-:Y:S01]  /*1b20*/  UMOV UR19, 0x40000040 ;  /* 0x4000004000137882 */ /* 0x000fe20000000000 */
[----:B------:R-:W-:Y:S01]  /*1b30*/  UIADD3 UR6, UR8, 0x84, URZ ;  /* 0x0000008408067890 */ /* 0x000fe2000fffe03f */
[----:B------:R-:W-:Y:S01]  /*1b40*/  QGMMA.64x16x32.F32.E4M3.E4M3 R32, gdesc[UR16], R32 ;  /* 0x00200000102079f3 */ /* 0x000fe20008700820 */
[----:B------:R-:W-:Y:S01]  /*1b50*/  UMOV UR18, UR7 ;  /* 0x0000000700127c82 */ /* 0x000fe20008000000 */
[----:B------:R-:W-:Y:S01]  /*1b60*/  UMOV UR19, 0x40000040 ;  /* 0x4000004000137882 */ /* 0x000fe20000000000 */
[----:B------:R-:W-:Y:S01]  /*1b70*/  UIADD3 UR7, UR8, 0x104, URZ ;  /* 0x0000010408077890 */ /* 0x000fe2000fffe03f */
[----:B------:R-:W-:Y:S01]  /*1b80*/  QGMMA.64x16x32.F32.E4M3.E4M3 R24, gdesc[UR16], R24 ;  /* 0x00200000101879f3 */ /* 0x000fe20008700818 */
[----:B------:R-:W-:-:S02]  /*1b90*/  UIADD3 UR16, UR12, 0x4, URZ ;  /* 0x000000040c107890 */ /* 0x000fc4000fffe03f */
[----:B------:R-:W-:Y:S01]  /*1ba0*/  UIADD3 UR18, UR8, 0x4, URZ ;  /* 0x0000000408127890 */ /* 0x000fe2000fffe03f */
[----:B------:R-:W-:Y:S01]  /*1bb0*/  UMOV UR17, 0x40000040 ;  /* 0x4000004000117882 */ /* 0x000fe20000000000 */
[----:B------:R-:W-:-:S07]  /*1bc0*/  UMOV UR19, 0x40000040 ;  /* 0x4000004000137882 */ /* 0x000fce0000000000 */
        /* <DEDUP_REMOVED lines=83> */
[----:B------:R-:W-:Y:S01]  /*2100*/  UMOV UR19, 0x40000040 ;  /* 0x4000004000137882 */ /* 0x000fe20000000000 */
[----:B------:R-:W-:-:S06]  /*2110*/  UIADD3 UR12, UR12, 0x406, URZ ;  /* 0x000004060c0c7890 */ /* 0x000fcc000fffe03f */
        /* <DEDUP_REMOVED lines=11> */
[----:B------:R-:W-:Y:S01]  /*21d0*/  UMOV UR6, 0x8 ;  /* 0x0000000800067882 */ /* 0x000fe20000000000 */
[----:B------:R-:W-:Y:S01]  /*21e0*/  QGMMA.64x16x32.F32.E4M3.E4M3 R32, gdesc[UR16], R32 ;  /* 0x00200000102079f3 */ /* 0x000fe20008700820 */
[----:B------:R-:W-:Y:S01]  /*21f0*/  UMOV UR18, UR7 ;  /* 0x0000000700127c82 */ /* 0x000fe20008000000 */
[----:B------:R-:W-:Y:S01]  /*2200*/  UMOV UR19, 0x40000040 ;  /* 0x4000004000137882 */ /* 0x000fe20000000000 */
[----:B------:R-:W-:Y:S01]  /*2210*/  UIADD3 UR7, UR8, 0x306, URZ ;  /* 0x0000030608077890 */ /* 0x000fe2000fffe03f */
[----:B------:R-:W-:Y:S01]  /*2220*/  QGMMA.64x16x32.F32.E4M3.E4M3 R24, gdesc[UR16], R24 ;  /* 0x00200000101879f3 */ /* 0x000fe20008700818 */
[----:B------:R-:W-:-:S03]  /*2230*/  UIADD3 UR16, UR8, 0x386, URZ ;  /* 0x0000038608107890 */ /* 0x000fc6000fffe03f */
[----:B------:R-:W-:Y:S02]  /*2240*/  QGMMA.64x16x32.F32.E4M3.E4M3 R56, gdesc[UR12], R56 ;  /* 0x002000000c3879f3 */ /* 0x000fe40008700838 */
[----:B------:R-:W-:Y:S01]  /*2250*/  UMOV UR14, UR7 ;  /* 0x00000007000e7c82 */ /* 0x000fe20008000000 */
[----:B------:R-:W-:Y:S01]  /*2260*/  UIADD3 UR7, UR8, 0x406, URZ ;  /* 0x0000040608077890 */ /* 0x000fe2000fffe03f */
[----:B------:R-:W-:Y:S01]  /*2270*/  UMOV UR15, 0x40000040 ;  /* 0x40000040000f7882 */ /* 0x000fe20000000000 */
[----:B------:R-:W-:Y:S01]  /*2280*/  UIADD3 UR8, UR8, 0x486, URZ ;  /* 0x0000048608087890 */ /* 0x000fe2000fffe03f */
[----:B------:R-:W-:Y:S01]  /*2290*/  QGMMA.64x16x32.F32.E4M3.E4M3 R48, gdesc[UR12], R48 ;  /* 0x002000000c3079f3 */ /* 0x000fe20008700830 */
[----:B------:R-:W-:Y:S01]  /*22a0*/  UMOV UR14, UR16 ;  /* 0x00000010000e7c82 */ /* 0x000fe20008000000 */
[----:B------:R-:W-:Y:S02]  /*22b0*/  UMOV UR15, 0x40000040 ;  /* 0x40000040000f7882 */ /* 0x000fe40000000000 */
[----:B------:R-:W-:Y:S01]  /*22c0*/  QGMMA.64x16x32.F32.E4M3.E4M3 R40, gdesc[UR12], R40 ;  /* 0x002000000c2879f3 */ /* 0x000fe20008700828 */
[----:B------:R-:W-:Y:S01]  /*22d0*/  UMOV UR14, UR7 ;  /* 0x00000007000e7c82 */ /* 0x000fe20008000000 */
[----:B------:R-:W-:Y:S01]  /*22e0*/  ULDC UR7, c[0x0][0x50c] ;  /* 0x0001430000077ab9 */ /* 0x000fe20000000800 */
[----:B------:R-:W-:Y:S01]  /*22f0*/  UMOV UR15, 0x40000040 ;  /* 0x40000040000f7882 */ /* 0x000fe20000000000 */
[----:B------:R-:W-:Y:S01]  /*2300*/  UISETP.NE.AND UP0, UPT, UR7, 0x8, UPT ;  /* 0x000000080700788c */ /* 0x000fe2000bf05270 */
[----:B------:R-:W-:Y:S01]  /*2310*/  QGMMA.64x16x32.F32.E4M3.E4M3 R32, gdesc[UR12], R32 ;  /* 0x002000000c2079f3 */ /* 0x000fe20008700820 */
[----:B------:R-:W-:-:S02]  /*2320*/  UMOV UR14, UR8 ;  /* 0x00000008000e7c82 */ /* 0x000fc40008000000 */
[----:B------:R-:W-:Y:S01]  /*2330*/  USEL UR7, URZ, 0x1, UP0 ;  /* 0x000000013f077887 */ /* 0x000fe20008000000 */
[----:B------:R-:W-:Y:S02]  /*2340*/  UMOV UR15, 0x40000040 ;  /* 0x40000040000f7882 */ /* 0x000fe40000000000 */
[----:B------:R-:W-:Y:S03]  /*2350*/  QGMMA.64x16x32.F32.E4M3.E4M3 R24, gdesc[UR12], R24, gsb0 ;  /* 0x002000000c1879f3 */ /* 0x000fe60008000818 */
[----:B------:R-:W-:-:S13]  /*2360*/  ISETP.NE.AND P0, PT, RZ, UR7, PT ;  /* 0x00000007ff007c0c */ /* 0x000fda000bf05270 */
[----:B------:R-:W-:Y:S05]  /*2370*/  @!P0 BRA `(.L_x_22) ;  /* 0x0000000000a88947 */ /* 0x000fea0003800000 */
[----:B------:R-:W-:Y:S02]  /*2380*/  WARPGROUP.DEPBAR.LE gsb0, 0x0 ;  /* 0x00008000000079c5 */ /* 0x000fe40000010000 */
[----:B------:R-:W-:-:S01]  /*2390*/  FADD R95, RZ, R56 ;  /* 0x00000038ff5f7221 */ /* 0x000fc20000000000 */
[----:B------:R-:W-:Y:S01]  /*23a0*/  FADD R94, RZ, R57 ;  /* 0x00000039ff5e7221 */ /* 0x000fe20000000000 */
        /* <DEDUP_REMOVED lines=38> */
[----:B------:R-:W-:-:S06]  /*2610*/  UMOV UR6, URZ ;  /* 0x0000003f00067c82 */ /* 0x000fcc0008000000 */
.L_x_22:
[----:B------:R-:W-:-:S04]  /*2620*/  UIADD3 UR12, UR5, 0x1, URZ ;  /* 0x00000001050c7890 */ /* 0x000fc8000fffe03f */
[----:B------:R-:W-:-:S04]  /*2630*/  UISETP.NE.AND UP0, UPT, UR12, 0x4, UPT ;  /* 0x000000040c00788c */ /* 0x000fc8000bf05270 */
[----:B------:R-:W-:Y:S02]  /*2640*/  USEL UR8, URZ, 0x1, UP0 ;  /* 0x000000013f087887 */ /* 0x000fe40008000000 */
[----:B------:R-:W-:Y:S02]  /*2650*/  USEL UR12, UR12, URZ, UP0 ;  /* 0x0000003f0c0c7287 */ /* 0x000fe40008000000 */
[----:B------:R-:W-:-:S06]  /*2660*/  ULOP3.LUT UR8, UR4, UR8, URZ, 0x3c, !UPT ;  /* 0x0000000804087292 */ /* 0x000fcc000f8e3c3f */
[----:B------:R-:W-:Y:S01]  /*2670*/  IMAD.U32 R97, RZ, RZ, UR8 ;  /* 0x00000008ff617e24 */ /* 0x000fe2000f8e00ff */
[----:B------:R-:W-:-:S06]  /*2680*/  UMOV UR8, 0x1 ;  /* 0x0000000100087882 */ /* 0x000fcc0000000000 */
.L_x_17:
[----:B------:R-:W-:-:S04]  /*2690*/  UISETP.LT.AND UP0, UPT, UR9, 0x1, UPT ;  /* 0x000000010900788c */ /* 0x000fc8000bf01270 */
[----:B------:R-:W-:-:S04]  /*26a0*/  USEL UR13, UR9, 0x1, UP0 ;  /* 0x00000001090d7887 */ /* 0x000fc80008000000 */
[----:B------:R-:W-:-:S04]  /*26b0*/  UIADD3 UR13, UR9, -UR13, URZ ;  /* 0x8000000d090d7290 */ /* 0x000fc8000fffe03f */
[----:B------:R-:W-:-:S06]  /*26c0*/  UISETP.GE.AND UP0, UPT, UR13, 0x1, UPT ;  /* 0x000000010d00788c */ /* 0x000fcc000bf06270 */
[----:B------:R-:W-:-:S13]  /*26d0*/  PLOP3.LUT P0, PT, PT, PT, UP0, 0x80, 0x0 ;  /* 0x000000000000781c */ /* 0x000fda0003f0f008 */
[----:B------:R-:W-:Y:S05]  /*26e0*/  @!P0 BRA `(.L_x_23) ;  /* 0x0000001000488947 */ /* 0x000fea0003800000 */
[----:B-1----:R-:W-:Y:S02]  /*26f0*/  IMAD.U32 R9, RZ, RZ, UR5 ;  /* 0x00000005ff097e24 */ /* 0x002fe4000f8e00ff */
[----:B0-----:R-:W-:Y:S01]  /*2700*/  IMAD.U32 R8, RZ, RZ, UR13 ;  /* 0x0000000dff087e24 */ /* 0x001fe2000f8e00ff */
[----:B------:R-:W-:-:S06]  /*2710*/  ULDC UR13, c[0x0][0x50c] ;  /* 0x00014300000d7ab9 */ /* 0x000fcc0000000800 */
.L_x_31:
[----:B------:R-:W-:-:S13]  /*2720*/  ISETP.NE.AND P1, PT, R96, 0x3, PT ;  /* 0x000000036000780c */ /* 0x000fda0003f25270 */
[----:B------:R-:W-:Y:S05]  /*2730*/  @!P1 BRA `(.L_x_24) ;  /* 0x0000000000049947 */ /* 0x000fea0003800000 */
[----:B------:R-:W-:Y:S01]  /*2740*/  BPT.TRAP 0x1 ;  /* 0x000000040000795c */ /* 0x000fe20000300000 */
.L_x_24:
[----:B------:R-:W0:Y:S01]  /*2750*/  S2UR UR14, SR_CgaCtaId ;  /* 0x00000000000e79c3 */ /* 0x000e220000008800 */
[----:B------:R-:W-:Y:S01]  /*2760*/  UMOV UR10, 0x400 ;  /* 0x00000400000a7882 */ /* 0x000fe20000000000 */
[----:B------:R-:W-:Y:S01]  /*2770*/  SHF.L.U32 R10, R97, 0x1f, RZ ;  /* 0x0000001f610a7819 */ /* 0x000fe200000006ff */
[----:B0-----:R-:W-:-:S04]  /*2780*/  ULEA UR10, UR14, UR10, 0x18 ;  /* 0x0000000a0e0a7291 */ /* 0x001fc8000f8ec03f */
[----:B------:R-:W-:-:S09]  /*2790*/  ULEA UR14, UR12, UR10, 0x3 ;  /* 0x0000000a0c0e7291 */ /* 0x000fd2000f8e183f */
[----:B------:R0:W1:Y:S01]  /*27a0*/  SYNCS.PHASECHK.TRANS64.TRYWAIT P0, [UR14], R10 ;  /* 0x0000000aff0075a7 */ /* 0x000062000800014e */
[----:B------:R-:W-:Y:S05]  /*27b0*/  @!P1 BRA `(.L_x_25) ;  /* 0x0000000000049947 */ /* 0x000fea0003800000 */
[----:B------:R-:W-:Y:S01]  /*27c0*/  BPT.TRAP 0x1 ;  /* 0x000000040000795c */ /* 0x000fe20000300000 */
.L_x_25:
[----:B-1----:R-:W-:Y:S05]  /*27d0*/  @P0 BRA `(.L_x_26) ;  /* 0x0000000000080947 */ /* 0x002fea0003800000 */
[----:B------:R-:W1:Y:S02]  /*27e0*/  SYNCS.PHASECHK.TRANS64.TRYWAIT P0, [UR14], R10 ;  /* 0x0000000aff0075a7 */ /* 0x000e64000800014e */
[----:B-1----:R-:W-:Y:S05]  /*27f0*/  @!P0 BRA `(.L_x_27) ;  /* 0x0000006000dc8947 */ /* 0x002fea0003800000 */
.L_x_26:
[----:B------:R-:W-:Y:S01]  /*2800*/  UIADD3 UR14, UR10, 0x20100, URZ ;  /* 0x000201000a0e7890 */ /* 0x000fe2000fffe03f */
[----:B------:R-:W-:Y:S01]  /*2810*/  WARPGROUP.ARRIVE ;  /* 0x00000000000079c5 */ /* 0x000fe20000000000 */
[----:B------:R-:W-:Y:S02]  /*2820*/  UISETP.NE.AND UP0, UPT, UR7, URZ, UPT ;  /* 0x0000003f0700728c */ /* 0x000fe4000bf05270 */
[----:B------:R-:W-:Y:S02]  /*2830*/  USHF.R.U32.HI UR14, URZ, 0x4, UR14 ;  /* 0x000000043f0e7899 */ /* 0x000fe4000801160e */
[----:B------:R-:W-:Y:S02]  /*2840*/  USEL UR8, UR8, URZ, !UP0 ;  /* 0x0000003f08087287 */ /* 0x000fe4000c000000 */
[----:B------:R-:W-:Y:S02]  /*2850*/  ULOP3.LUT UR7, UR14, 0x3fff, URZ, 0xc0, !UPT ;  /* 0x00003fff0e077892 */ /* 0x000fe4000f8ec03f */
[----:B------:R-:W-:-:S02]  /*2860*/  ULOP3.LUT UR15, UR11, 0x10000, URZ, 0xfc, !UPT ;  /* 0x000100000b0f7892 */ /* 0x000fc4000f8efc3f */
[----:B------:R-:W-:Y:S02]  /*2870*/  ULOP3.LUT UR7, UR7, 0x10000, URZ, 0xfc, !UPT ;  /* 0x0001000007077892 */ /* 0x000fe4000f8efc3f */
[----:B------:R-:W-:Y:S02]  /*2880*/  UISETP.NE.U32.AND UP0, UPT, UR8, URZ, UPT ;  /* 0x0000003f0800728c */ /* 0x000fe4000bf05070 */
[----:B------:R-:W-:Y:S02]  /*2890*/  UIMAD UR8, UR12, 0x500, UR7 ;  /* 0x000005000c0878a4 */ /* 0x000fe4000f8e0207 */
[----:B------:R-:W-:Y:S02]  /*28a0*/  ULEA UR14, UR12, UR15, 0xb ;  /* 0x0000000f0c0e7291 */ /* 0x000fe4000f8e583f */
[----:B------:R-:W-:Y:S02]  /*28b0*/  UIADD3 UR22, UR8, 0x80, URZ ;  /* 0x0000008008167890 */ /* 0x000fe4000fffe03f */
[----:B------:R-:W-:Y:S01]  /*28c0*/  UIADD3 UR7, UR8, 0x100, URZ ;  /* 0x0000010008077890 */ /* 0x000fe2000fffe03f */
[----:B------:R-:W-:-:S02]  /*28d0*/  UMOV UR17, 0x40000040 ;  /* 0x4000004000117882 */ /* 0x000fc40000000000 */
[----:B------:R-:W-:Y:S01]  /*28e0*/  UMOV UR16, UR14 ;  /* 0x0000000e00107c82 */ /* 0x000fe20008000000 */
[----:B------:R-:W-:Y:S01]  /*28f0*/  UMOV UR18, UR8 ;  /* 0x0000000800127c82 */ /* 0x000fe20008000000 */
[----:B------:R-:W-:Y:S01]  /*2900*/  UMOV UR19, 0x40000040 ;  /* 0x4000004000137882 */ /* 0x000fe20000000000 */
[----:B------:R-:W-:Y:S01]  /*2910*/  UMOV UR20, UR16 ;  /* 0x0000001000147c82 */ /* 0x000fe20008000000 */
[----:B------:R-:W-:Y:S01]  /*2920*/  UMOV UR21, UR17 ;  /* 0x0000001100157c82 */ /* 0x000fe20008000000 */
[----:B------:R-:W-:Y:S01]  /*2930*/  UIADD3 UR15, UR8, 0x180, URZ ;  /* 0x00000180080f7890 */ /* 0x000fe2000fffe03f */
[----:B------:R-:W-:Y:S01]  /*2940*/  QGMMA.64x16x32.F32.E4M3.E4M3 R56, gdesc[UR16], R56, UP0 ;  /* 0x00200000103879f3 */ /* 0x000fe2000bf00838 */
[----:B------:R-:W-:Y:S01]  /*2950*/  UMOV UR23, 0x40000040 ;  /* 0x4000004000177882 */ /* 0x000fe20000000000 */
[----:B------:R-:W-:Y:S01]  /*2960*/  UMOV UR18, UR7 ;  /* 0x0000000700127c82 */ /* 0x000fe20008000000 */
[----:B------:R-:W-:Y:S01]  /*2970*/  UMOV UR19, 0x40000040 ;  /* 0x4000004000137882 */ /* 0x000fe20000000000 */
[----:B------:R-:W-:Y:S01]  /*2980*/  QGMMA.64x16x32.F32.E4M3.E4M3 R48, gdesc[UR20], R48, UP0 ;  /* 0x00200000143079f3 */ /* 0x000fe2000bf00830 */
[----:B------:R-:W-:-:S02]  /*2990*/  UIADD3 UR20, UR8, 0x200, URZ ;  /* 0x0000020008147890 */ /* 0x000fc4000fffe03f */
[----:B------:R-:W-:Y:S01]  /*29a0*/  UIADD3 UR22, UR8, 0x82, URZ ;  /* 0x0000008208167890 */ /* 0x000fe2000fffe03f */
[----:B------:R-:W-:Y:S01]  /*29b0*/  QGMMA.64x16x32.F32.E4M3.E4M3 R40, gdesc[UR16], R40, UP0 ;  /* 0x00200000102879f3 */ /* 0x000fe2000bf00828 */
[----:B------:R-:W-:Y:S01]  /*29c0*/  UMOV UR18, UR15 ;  /* 0x0000000f00127c82 */ /* 0x000fe20008000000 */
[----:B------:R-:W-:Y:S01]  /*29d0*/  UMOV UR19, 0x40000040 ;  /* 0x4000004000137882 */ /* 0x000fe20000000000 */
[----:B------:R-:W-:Y:S01]  /*29e0*/  UIADD3 UR7, UR8, 0x102, URZ ;  /* 0x0000010208077890 */ /* 0x000fe2000fffe03f */
[----:B------:R-:W-:Y:S01]  /*29f0*/  QGMMA.64x16x32.F32.E4M3.E4M3 R32, gdesc[UR16], R32, UP0 ;  /* 0x00200000102079f3 */ /* 0x000fe2000bf00820 */
[----:B------:R-:W-:Y:S01]  /*2a00*/  UMOV UR18, UR20 ;  /* 0x0000001400127c82 */ /* 0x000fe20008000000 */
[----:B------:R-:W-:Y:S01]  /*2a10*/  UMOV UR19, 0x40000040 ;  /* 0x4000004000137882 */ /* 0x000fe20000000000 */
[----:B------:R-:W-:Y:S01]  /*2a20*/  UIADD3 UR15, UR8, 0x182, URZ ;  /* 0x00000182080f7890 */ /* 0x000fe2000fffe03f */
[----:B------:R-:W-:Y:S01]  /*2a30*/  QGMMA.64x16x32.F32.E4M3.E4M3 R24, gdesc[UR16], R24, UP0 ;  /* 0x00200000101879f3 */ /* 0x000fe2000bf00818 */
[----:B------:R-:W-:-:S02]  /*2a40*/  UIADD3 UR16, UR14, 0x2, URZ ;  /* 0x000000020e107890 */ /* 0x000fc4000fffe03f */
[----:B------:R-:W-:Y:S01]  /*2a50*/  UIADD3 UR18, UR8, 0x2, URZ ;  /* 0x0000000208127890 */ /* 0x000fe2000fffe03f */
[----:B------:R-:W-:Y:S01]  /*2a60*/  UMOV UR17, 0x40000040 ;  /* 0x4000004000117882 */ /* 0x000fe20000000000 */
[----:B------:R-:W-:Y:S01]  /*2a70*/  UMOV UR19, 0x40000040 ;  /* 0x4000004000137882 */ /* 0x000fe20000000000 */
[----:B------:R-:W-:Y:S02]  /*2a80*/  UMOV UR21, UR17 ;  /* 0x0000001100157c82 */ /* 0x000fe40008000000 */
[----:B------:R-:W-:Y:S01]  /*2a90*/  UMOV UR20, UR16 ;  /* 0x0000001000147c82 */ /* 0x000fe20008000000 */
[----:B------:R-:W-:Y:S01]  /*2aa0*/  UMOV UR23, 0x40000040 ;  /* 0x4000004000177882 */ /* 0x000fe20000000000 */
[----:B------:R-:W-:-:S04]  /*2ab0*/  UIADD3 UR6, UR6, 0x8, URZ ;  /* 0x0000000806067890 */ /* 0x000fc8000fffe03f */
[----:B------:R-:W-:Y:S01]  /*2ac0*/  UISETP.NE.AND UP0, UPT, UR6, UR13, UPT ;  /* 0x0000000d0600728c */ /* 0x000fe2000bf05270 */
[----:B------:R-:W-:Y:S01]  /*2ad0*/  QGMMA.64x16x32.F32.E4M3.E4M3 R56, gdesc[UR16], R56 ;  /* 0x00200000103879f3 */ /* 0x000fe20008700838 */
[----:B------:R-:W-:Y:S01]  /*2ae0*/  UMOV UR18, UR7 ;  /* 0x0000000700127c82 */ /* 0x000fe20008000000 */
[----:B------:R-:W-:Y:S01]  /*2af0*/  UMOV UR19, 0x40000040 ;  /* 0x4000004000137882 */ /* 0x000fe20000000000 */
[----:B------:R-:W-:Y:S01]  /*2b00*/  UIADD3 UR7, UR8, 0x104, URZ ;  /* 0x0000010408077890 */ /* 0x000fe2000fffe03f */
[----:B------:R-:W-:Y:S01]  /*2b10*/  QGMMA.64x16x32.F32.E4M3.E4M3 R48, gdesc[UR20], R48 ;  /* 0x00200000143079f3 */ /* 0x000fe20008700830 */
[----:B------:R-:W-:Y:S02]  /*2b20*/  UIADD3 UR20, UR8, 0x202, URZ ;  /* 0x0000020208147890 */ /* 0x000fe4000fffe03f */
[----:B------:R-:W-:Y:S01]  /*2b30*/  UIADD3 UR22, UR8, 0x84, URZ ;  /* 0x0000008408167890 */ /* 0x000fe2000fffe03f */
[----:B------:R-:W-:Y:S01]  /*2b40*/  QGMMA.64x16x32.F32.E4M3.E4M3 R40, gdesc[UR16], R40 ;  /* 0x00200000102879f3 */ /* 0x000fe20008700828 */
[----:B------:R-:W-:Y:S01]  /*2b50*/  UMOV UR18, UR15 ;  /* 0x0000000f00127c82 */ /* 0x000fe20008000000 */
[----:B------:R-:W-:Y:S01]  /*2b60*/  UMOV UR19, 0x40000040 ;  /* 0x4000004000137882 */ /* 0x000fe20000000000 */
[----:B------:R-:W-:Y:S01]  /*2b70*/  UIADD3 UR15, UR8, 0x184, URZ ;  /* 0x00000184080f7890 */ /* 0x000fe2000fffe03f */
[----:B------:R-:W-:Y:S01]  /*2b80*/  QGMMA.64x16x32.F32.E4M3.E4M3 R32, gdesc[UR16], R32 ;  /* 0x00200000102079f3 */ /* 0x000fe20008700820 */
[----:B------:R-:W-:Y:S01]  /*2b90*/  UMOV UR18, UR20 ;  /* 0x0000001400127c82 */ /* 0x000fe20008000000 */
[----:B------:R-:W-:Y:S01]  /*2ba0*/  UMOV UR19, 0x40000040 ;  /* 0x4000004000137882 */ /* 0x000fe20000000000 */
[----:B------:R-:W-:Y:S01]  /*2bb0*/  UMOV UR23, 0x40000040 ;  /* 0x4000004000177882 */ /* 0x000fe20000000000 */
[----:B------:R-:W-:Y:S01]  /*2bc0*/  QGMMA.64x16x32.F32.E4M3.E4M3 R24, gdesc[UR16], R24 ;  /* 0x00200000101879f3 */ /* 0x000fe20008700818 */
[----:B------:R-:W-:-:S02]  /*2bd0*/  UIADD3 UR16, UR14, 0x4, URZ ;  /* 0x000000040e107890 */ /* 0x000fc4000fffe03f */
[----:B------:R-:W-:Y:S01]  /*2be0*/  UIADD3 UR18, UR8, 0x4, URZ ;  /* 0x0000000408127890 */ /* 0x000fe2000fffe03f */
[----:B------:R-:W-:Y:S01]  /*2bf0*/  UMOV UR17, 0x40000040 ;  /* 0x4000004000117882 */ /* 0x000fe20000000000 */
[----:B------:R-:W-:Y:S01]  /*2c00*/  UMOV UR19, 0x40000040 ;  /* 0x4000004000137882 */ /* 0x000fe20000000000 */
[----:B------:R-:W-:Y:S02]  /*2c10*/  UMOV UR21, UR17 ;  /* 0x0000001100157c82 */ /* 0x000fe40008000000 */
[----:B------:R-:W-:-:S04]  /*2c20*/  UMOV UR20, UR16 ;  /* 0x0000001000147c82 */ /* 0x000fc80008000000 */
        /* <DEDUP_REMOVED lines=98> */
[----:B------:R-:W-:Y:S01]  /*3250*/  UMOV UR23, 0x40000040 ;  /* 0x4000004000177882 */ /* 0x000fe20000000000 */
[----:B------:R-:W-:Y:S01]  /*3260*/  QGMMA.64x16x32.F32.E4M3.E4M3 R32, gdesc[UR16], R32 ;  /* 0x00200000102079f3 */ /* 0x000fe20008700820 */
[----:B------:R-:W-:Y:S01]  /*3270*/  UMOV UR18, UR20 ;  /* 0x0000001400127c82 */ /* 0x000fe20008000000 */
[----:B------:R-:W-:-:S02]  /*3280*/  UMOV UR19, 0x40000040 ;  /* 0x4000004000137882 */ /* 0x000fc40000000000 */
[----:B------:R-:W-:Y:S01]  /*3290*/  QGMMA.64x16x32.F32.E4M3.E4M3 R24, gdesc[UR16], R24 ;  /* 0x00200000101879f3 */ /* 0x000fe20008700818 */
[----:B------:R-:W-:Y:S02]  /*32a0*/  UIADD3 UR16, UR14, 0x406, URZ ;  /* 0x000004060e107890 */ /* 0x000fe4000fffe03f */
[----:B------:R-:W-:Y:S02]  /*32b0*/  UIADD3 UR18, UR8, 0x286, URZ ;  /* 0x0000028608127890 */ /* 0x000fe4000fffe03f */
[----:B------:R-:W-:Y:S01]  /*32c0*/  UIADD3 UR14, UR8, 0x406, URZ ;  /* 0x00000406080e7890 */ /* 0x000fe2000fffe03f */
[----:B------:R-:W-:Y:S01]  /*32d0*/  UMOV UR17, 0x40000040 ;  /* 0x4000004000117882 */ /* 0x000fe20000000000 */
[----:B------:R-:W-:Y:S01]  /*32e0*/  UMOV UR19, 0x40000040 ;  /* 0x4000004000137882 */ /* 0x000fe20000000000 */
[----:B------:R-:W-:Y:S01]  /*32f0*/  UMOV UR20, UR16 ;  /* 0x0000001000147c82 */ /* 0x000fe20008000000 */
[----:B------:R-:W-:Y:S01]  /*3300*/  UMOV UR21, UR17 ;  /* 0x0000001100157c82 */ /* 0x000fe20008000000 */
[----:B------:R-:W-:-:S02]  /*3310*/  UIADD3 UR8, UR8, 0x486, URZ ;  /* 0x0000048608087890 */ /* 0x000fc4000fffe03f */
[----:B------:R-:W-:Y:S01]  /*3320*/  QGMMA.64x16x32.F32.E4M3.E4M3 R56, gdesc[UR16], R56 ;  /* 0x00200000103879f3 */ /* 0x000fe20008700838 */
[----:B------:R-:W-:Y:S01]  /*3330*/  UMOV UR18, UR7 ;  /* 0x0000000700127c82 */ /* 0x000fe20008000000 */
[----:B------:R-:W-:Y:S01]  /*3340*/  UMOV UR19, 0x40000040 ;  /* 0x4000004000137882 */ /* 0x000fe20000000000 */
[----:B------:R-:W-:Y:S01]  /*3350*/  USEL UR7, URZ, 0x1, UP0 ;  /* 0x000000013f077887 */ /* 0x000fe20008000000 */
[----:B------:R-:W-:Y:S04]  /*3360*/  QGMMA.64x16x32.F32.E4M3.E4M3 R48, gdesc[UR20], R48 ;  /* 0x00200000143079f3 */ /* 0x000fe80008700830 */
[----:B------:R-:W-:Y:S01]  /*3370*/  QGMMA.64x16x32.F32.E4M3.E4M3 R40, gdesc[UR16], R40 ;  /* 0x00200000102879f3 */ /* 0x000fe20008700828 */
[----:B------:R-:W-:Y:S01]  /*3380*/  UMOV UR18, UR14 ;  /* 0x0000000e00127c82 */ /* 0x000fe20008000000 */
[----:B------:R-:W-:Y:S01]  /*3390*/  UMOV UR19, 0x40000040 ;  /* 0x4000004000137882 */ /* 0x000fe20000000000 */
[----:B------:R-:W-:Y:S01]  /*33a0*/  ISETP.NE.AND P0, PT, RZ, UR7, PT ;  /* 0x00000007ff007c0c */ /* 0x000fe2000bf05270 */
[----:B------:R-:W-:Y:S01]  /*33b0*/  QGMMA.64x16x32.F32.E4M3.E4M3 R32, gdesc[UR16], R32 ;  /* 0x00200000102079f3 */ /* 0x000fe20008700820 */
[----:B------:R-:W-:Y:S01]  /*33c0*/  UMOV UR18, UR8 ;  /* 0x0000000800127c82 */ /* 0x000fe20008000000 */
[----:B------:R-:W-:-:S02]  /*33d0*/  UMOV UR19, 0x40000040 ;  /* 0x4000004000137882 */ /* 0x000fc40000000000 */
[----:B------:R-:W-:Y:S03]  /*33e0*/  QGMMA.64x16x32.F32.E4M3.E4M3 R24, gdesc[UR16], R24, gsb0 ;  /* 0x00200000101879f3 */ /* 0x000fe60008000818 */
[----:B------:R-:W-:-:S05]  /*33f0*/  WARPGROUP.DEPBAR.LE gsb0, 0x1 ;  /* 0x00008000000079c5 */ /* 0x000fca0000010100 */
[----:B------:R-:W-:Y:S05]  /*3400*/  @!P0 BRA `(.L_x_28) ;  /* 0x0000000000a88947 */ /* 0x000fea0003800000 */
[----:B------:R-:W-:Y:S02]  /*3410*/  WARPGROUP.DEPBAR.LE gsb0, 0x0 ;  /* 0x00008000000079c5 */ /* 0x000fe40000010000 */
[----:B------:R-:W-:-:S01]  /*3420*/  FADD R95, R56, R95 ;  /* 0x0000005f385f7221 */ /* 0x000fc20000000000 */
[----:B------:R-:W-:Y:S01]  /*3430*/  FADD R94, R57, R94 ;  /* 0x0000005e395e7221 */ /* 0x000fe20000000000 */
        /* <DEDUP_REMOVED lines=38> */
[----:B------:R-:W-:-:S06]  /*36a0*/  UMOV UR6, URZ ;  /* 0x0000003f00067c82 */ /* 0x000fcc0008000000 */
.L_x_28:
[----:B------:R-:W-:Y:S05]  /*36b0*/  @!P1 BRA `(.L_x_29) ;  /* 0x0000000000049947 */ /* 0x000fea0003800000 */
[----:B------:R-:W-:Y:S01]  /*36c0*/  BPT.TRAP 0x1 ;  /* 0x000000040000795c */ /* 0x000fe20000300000 */
.L_x_29:
[----:B------:R-:W-:-:S13]  /*36d0*/  ISETP.NE.AND P0, PT, R6, RZ, PT ;  /* 0x000000ff0600720c */ /* 0x000fda0003f05270 */
[----:B01----:R-:W-:-:S05]  /*36e0*/  @P0 LEA R10, R9, UR10, 0x3 ;  /* 0x0000000a090a0c11 */ /* 0x003fca000f8e18ff */
[----:B------:R-:W-:-:S05]  /*36f0*/  @P0 VIADD R10, R10, 0x20 ;  /* 0x000000200a0a0836 */ /* 0x000fca0000000000 */
[----:B------:R-:W-:-:S04]  /*3700*/  @P0 PRMT R10, R5, 0x654, R10 ;  /* 0x00000654050a0816 */ /* 0x000fc8000000000a */
[----:B------:R0:W-:Y:S01]  /*3710*/  @P0 SYNCS.ARRIVE.TRANS64.RED.A1T0 RZ, [R10+URZ], RZ ;  /* 0x000000ff0aff09a7 */ /* 0x0001e2000810043f */
[----:B------:R-:W-:-:S13]  /*3720*/  ISETP.GT.U32.AND P0, PT, R4, 0x1, PT ;  /* 0x000000010400780c */ /* 0x000fda0003f04070 */
[----:B0-----:R-:W-:Y:S05]  /*3730*/  @P0 BRA `(.L_x_30) ;  /* 0x0000000000040947 */ /* 0x001fea0003800000 */
[----:B------:R-:W-:Y:S01]  /*3740*/  BPT.TRAP 0x1 ;  /* 0x000000040000795c */ /* 0x000fe20000300000 */
.L_x_30:
[----:B------:R-:W-:Y:S01]  /*3750*/  UIADD3 UR12, UR12, 0x1, URZ ;  /* 0x000000010c0c7890 */ /* 0x000fe2000fffe03f */
[C---:B------:R-:W-:Y:S01]  /*3760*/  ISETP.GT.AND P1, PT, R8.reuse, 0x1, PT ;  /* 0x000000010800780c */ /* 0x040fe20003f24270 */
[----:B------:R-:W-:Y:S02]  /*3770*/  VIADD R9, R9, 0x1 ;  /* 0x0000000109097836 */ /* 0x000fe40000000000 */
[----:B------:R-:W-:Y:S01]  /*3780*/  UISETP.NE.AND UP0, UPT, UR12, 0x4, UPT ;  /* 0x000000040c00788c */ /* 0x000fe2000bf05270 */
[----:B------:R-:W-:Y:S02]  /*3790*/  VIADD R8, R8, 0xffffffff ;  /* 0xffffffff08087836 */ /* 0x000fe40000000000 */
[C---:B------:R-:W-:Y:S01]  /*37a0*/  ISETP.NE.AND P0, PT, R9.reuse, 0x4, PT ;  /* 0x000000040900780c */ /* 0x040fe20003f05270 */
[----:B------:R-:W-:Y:S02]  /*37b0*/  USEL UR8, URZ, 0x1, UP0 ;  /* 0x000000013f087887 */ /* 0x000fe40008000000 */
[----:B------:R-:W-:Y:S01]  /*37c0*/  USEL UR12, UR12, URZ, UP0 ;  /* 0x0000003f0c0c7287 */ /* 0x000fe20008000000 */
[----:B------:R-:W-:-:S03]  /*37d0*/  SEL R9, R9, RZ, P0 ;  /* 0x000000ff09097207 */ /* 0x000fc60000000000 */
[----:B------:R-:W-:Y:S01]  /*37e0*/  LOP3.LUT R97, R97, UR8, RZ, 0x3c, !PT ;  /* 0x0000000861617c12 */ /* 0x000fe2000f8e3cff */
[----:B------:R-:W-:Y:S01]  /*37f0*/  UMOV UR8, 0x1 ;  /* 0x0000000100087882 */ /* 0x000fe20000000000 */
[----:B------:R-:W-:Y:S06]  /*3800*/  @P1 BRA `(.L_x_31) ;  /* 0xffffffec00c41947 */ /* 0x000fec000383ffff */
.L_x_23:
[----:B------:R-:W-:Y:S01]  /*3810*/  UISETP.NE.AND UP0, UPT, UR6, URZ, UPT ;  /* 0x0000003f0600728c */ /* 0x000fe2000bf05270 */
[----:B01----:R-:W0:Y:S03]  /*3820*/  LDC R8, c[0x0][0x28c] ;  /* 0x0000a300ff087b82 */ /* 0x003e260000000800 */
[----:B------:R-:W-:-:S06]  /*3830*/  USEL UR6, URZ, 0x1, !UP0 ;  /* 0x000000013f067887 */ /* 0x000fcc000c000000 */
[----:B------:R-:W-:Y:S02]  /*3840*/  ISETP.NE.AND P0, PT, RZ, UR6, PT ;  /* 0x00000006ff007c0c */ /* 0x000fe4000bf05270 */
[----:B0-----:R-:W-:-:S11]  /*3850*/  ISETP.GE.AND P1, PT, R8, 0x1, PT ;  /* 0x000000010800780c */ /* 0x001fd60003f26270 */
[----:B------:R-:W-:Y:S05]  /*3860*/  @!P0 BRA `(.L_x_32) ;  /* 0x0000000000a48947 */ /* 0x000fea0003800000 */
[----:B------:R-:W-:Y:S02]  /*3870*/  WARPGROUP.DEPBAR.LE gsb0, 0x0 ;  /* 0x00008000000079c5 */ /* 0x000fe40000010000 */
[----:B------:R-:W-:Y:S01]  /*3880*/  FADD R95, R56, R95 ;  /* 0x0000005f385f7221 */ /* 0x000fe20000000000 */
        /* <DEDUP_REMOVED lines=38> */
[----:B------:R-:W-:-:S07]  /*3af0*/  FADD R14, R14, R31 ;  /* 0x0000001f0e0e7221 */ /* 0x000fce0000000000 */
.L_x_32:
[----:B------:R-:W-:Y:S02]  /*3b00*/  WARPGROUP.DEPBAR.LE gsb0, 0x0 ;  /* 0x00008000000079c5 */ /* 0x000fe40000010000 */
[----:B------:R-:W-:Y:S05]  /*3b10*/  @!P1 BRA `(.L_x_33) ;  /* 0x0000000000489947 */ /* 0x000fea0003800000 */
[----:B------:R-:W-:-:S13]  /*3b20*/  ISETP.NE.AND P0, PT, R96, 0x3, PT ;  /* 0x000000036000780c */ /* 0x000fda0003f05270 */
[----:B------:R-:W-:Y:S05]  /*3b30*/  @!P0 BRA `(.L_x_34) ;  /* 0x0000000000048947 */ /* 0x000fea0003800000 */
[----:B------:R-:W-:Y:S01]  /*3b40*/  BPT.TRAP 0x1 ;  /* 0x000000040000795c */ /* 0x000fe20000300000 */
.L_x_34:
[----:B------:R-:W-:Y:S01]  /*3b50*/  ISETP.NE.AND P0, PT, R6, RZ, PT ;  /* 0x000000ff0600720c */ /* 0x000fe20003f05270 */
[----:B------:R-:W-:Y:S01]  /*3b60*/  UISETP.LT.AND UP1, UPT, UR9, 0x1, UPT ;  /* 0x000000010900788c */ /* 0x000fe2000bf21270 */
[----:B------:R-:W-:-:S11]  /*3b70*/  IMAD.U32 R9, RZ, RZ, UR10 ;  /* 0x0000000aff097e24 */ /* 0x000fd6000f8e00ff */
[----:B------:R-:W-:-:S05]  /*3b80*/  VOTEU.ANY UP0, P0 ;  /* 0x00000000003f7886 */ /* 0x000fca0000000100 */
[----:B------:R-:W-:-:S04]  /*3b90*/  @UP0 USEL UR6, UR9, 0x1, UP1 ;  /* 0x0000000109060887 */ /* 0x000fc80008800000 */
[----:B------:R-:W-:-:S06]  /*3ba0*/  @UP0 UIADD3 UR6, UR5, UR9, -UR6 ;  /* 0x0000000905060290 */ /* 0x000fcc000fffe806 */
[----:B------:R-:W-:-:S04]  /*3bb0*/  IMAD.U32 R8, RZ, RZ, UR6 ;  /* 0x00000006ff087e24 */ /* 0x000fc8000f8e00ff */
[----:B------:R-:W-:-:S05]  /*3bc0*/  @P0 IMAD.SHL.U32 R8, R8, 0x8, RZ ;  /* 0x0000000808080824 */ /* 0x000fca00078e00ff */
[----:B------:R-:W-:-:S04]  /*3bd0*/  @P0 LOP3.LUT R8, R8, 0x18, RZ, 0xc0, !PT ;  /* 0x0000001808080812 */ /* 0x000fc800078ec0ff */
[----:B------:R-:W-:-:S04]  /*3be0*/  @P0 IADD3 R8, R9, 0x20, R8 ;  /* 0x0000002009080810 */ /* 0x000fc80007ffe008 */
[----:B------:R-:W-:-:S04]  /*3bf0*/  @P0 PRMT R8, R5, 0x654, R8 ;  /* 0x0000065405080816 */ /* 0x000fc80000000008 */
[----:B------:R0:W-:Y:S01]  /*3c00*/  @P0 SYNCS.ARRIVE.TRANS64.RED.A1T0 RZ, [R8+URZ], RZ ;  /* 0x000000ff08ff09a7 */ /* 0x0001e2000810043f */
[----:B------:R-:W-:-:S13]  /*3c10*/  ISETP.GT.U32.AND P0, PT, R4, 0x1, PT ;  /* 0x000000010400780c */ /* 0x000fda0003f04070 */
[----:B0-----:R-:W-:Y:S05]  /*3c20*/  @P0 BRA `(.L_x_33) ;  /* 0x0000000000040947 */ /* 0x001fea0003800000 */
[----:B------:R-:W-:Y:S01]  /*3c30*/  BPT.TRAP 0x1 ;  /* 0x000000040000795c */ /* 0x000fe20000300000 */
.L_x_33:
[----:B------:R-:W0:Y:S01]  /*3c40*/  LDC R24, c[0x0][0x288] ;  /* 0x0000a200ff187b82 */ /* 0x000e220000000800 */
[--C-:B------:R-:W-:Y:S01]  /*3c50*/  SHF.R.U32.HI R8, RZ, 0x2, R0.reuse ;  /* 0x00000002ff087819 */ /* 0x100fe20000011600 */
[----:B------:R-:W-:Y:S01]  /*3c60*/  IMAD R89, R89, 0x50, RZ ;  /* 0x0000005059597824 */ /* 0x000fe200078e02ff */
[----:B------:R-:W-:Y:S01]  /*3c70*/  LOP3.LUT R10, R0, 0x60, RZ, 0xc0, !PT ;  /* 0x00000060000a7812 */ /* 0x000fe200078ec0ff */
[----:B------:R-:W-:Y:S01]  /*3c80*/  ULDC UR6, c[0x0][0x284] ;  /* 0x0000a10000067ab9 */ /* 0x000fe20000000800 */
[----:B------:R-:W-:Y:S01]  /*3c90*/  SHF.R.U32.HI R11, RZ, 0x7, R0 ;  /* 0x00000007ff0b7819 */ /* 0x000fe20000011600 */
[----:B------:R-:W-:Y:S01]  /*3ca0*/  IMAD.WIDE R32, R88, 0x80, RZ ;  /* 0x0000008058207825 */ /* 0x000fe200078e02ff */
[----:B------:R-:W-:Y:S02]  /*3cb0*/  LOP3.LUT R9, R8, 0x7, RZ, 0xc0, !PT ;  /* 0x0000000708097812 */ /* 0x000fe400078ec0ff */
[----:B------:R-:W-:Y:S01]  /*3cc0*/  SHF.R.U32.HI R10, RZ, 0x1, R10 ;  /* 0x00000001ff0a7819 */ /* 0x000fe2000001160a */
[----:B------:R-:W-:Y:S01]  /*3cd0*/  IMAD.MOV.U32 R28, RZ, RZ, -0x1 ;  /* 0xffffffffff1c7424 */ /* 0x000fe200078e00ff */
[----:B------:R-:W-:-:S02]  /*3ce0*/  LOP3.LUT R8, R11, 0x1, RZ, 0xc0, !PT ;  /* 0x000000010b087812 */ /* 0x000fc400078ec0ff */
[----:B------:R-:W-:Y:S02]  /*3cf0*/  IADD3 R25, RZ, -R10, -R9 ;  /* 0x8000000aff197210 */ /* 0x000fe40007ffe809 */
[----:B------:R-:W-:Y:S01]  /*3d00*/  LOP3.LUT R11, R0, 0x3, RZ, 0xc0, !PT ;  /* 0x00000003000b7812 */ /* 0x000fe200078ec0ff */
[C---:B------:R-:W-:Y:S02]  /*3d10*/  IMAD.SHL.U32 R26, R8.reuse, 0x40, RZ ;  /* 0x00000040081a7824 */ /* 0x040fe400078e00ff */
[----:B------:R-:W-:Y:S02]  /*3d20*/  IMAD R25, R8, -0x40, R25 ;  /* 0xffffffc008197824 */ /* 0x000fe400078e0219 */
[----:B------:R-:W-:Y:S01]  /*3d30*/  IMAD.SHL.U32 R8, R88, 0x80, RZ ;  /* 0x0000008058087824 */ /* 0x000fe200078e00ff */
[----:B------:R-:W-:Y:S02]  /*3d40*/  LOP3.LUT R9, R26, 0x40, R9, 0xe2, !PT ;  /* 0x000000401a097812 */ /* 0x000fe400078ee209 */
[----:B0-----:R-:W-:Y:S01]  /*3d50*/  ISETP.GE.AND P0, PT, R89, R24, PT ;  /* 0x000000185900720c */ /* 0x001fe20003f06270 */
[----:B------:R-:W-:Y:S01]  /*3d60*/  IMAD R30, R11, -0x2, R24 ;  /* 0xfffffffe0b1e7824 */ /* 0x000fe200078e0218 */
[----:B------:R-:W-:Y:S01]  /*3d70*/  IADD3 R29, -R8, UR6, R25 ;  /* 0x00000006081d7c10 */ /* 0x000fe2000fffe119 */
[----:B------:R-:W-:Y:S01]  /*3d80*/  IMAD.SHL.U32 R24, R0, 0x2, RZ ;  /* 0x0000000200187824 */ /* 0x000fe200078e00ff */
[----:B------:R-:W-:Y:S01]  /*3d90*/  ISETP.GE.OR P0, PT, R8, UR6, P0 ;  /* 0x0000000608007c0c */ /* 0x000fe20008706670 */
[----:B------:R-:W-:Y:S01]  /*3da0*/  IMAD.IADD R30, R30, 0x1, -R89 ;  /* 0x000000011e1e7824 */ /* 0x000fe200078e0a59 */
[----:B------:R-:W-:-:S02]  /*3db0*/  LOP3.LUT R37, R32, R9, R10, 0xfe, !PT ;  /* 0x0000000920257212 */ /* 0x000fc400078efe0a */
[----:B------:R-:W-:-:S09]  /*3dc0*/  LOP3.LUT R24, R89, 0x6, R24, 0xf8, !PT ;  /* 0x0000000659187812 */ /* 0x000fd200078ef818 */
[----:B------:R-:W-:Y:S05]  /*3dd0*/  @P0 BRA `(.L_x_35) ;  /* 0x0000002c00f00947 */ /* 0x000fea0003800000 */
[----:B------:R-:W0:Y:S01]  /*3de0*/  LDC.64 R34, c[0x0][0x5c8] ;  /* 0x00017200ff227b82 */ /* 0x000e220000000a00 */
[----:B------:R-:W-:Y:S01]  /*3df0*/  SHF.R.S32.HI R26, RZ, 0x1f, R83 ;  /* 0x0000001fff1a7819 */ /* 0x000fe20000011453 */
[----:B------:R-:W-:Y:S01]  /*3e00*/  ULDC.64 UR6, c[0x0][0x5d0] ;  /* 0x0001740000067ab9 */ /* 0x000fe20000000a00 */
[----:B------:R-:W-:Y:S01]  /*3e10*/  SHF.R.S32.HI R25, RZ, 0x1f, R24 ;  /* 0x0000001fff197819 */ /* 0x000fe20000011418 */
[----:B------:R-:W-:Y:S02]  /*3e20*/  BSSY B0, `(.L_x_35) ;  /* 0x00002f7000007945 */ /* 0x000fe40003800000 */
[----:B------:R-:W-:-:S04]  /*3e30*/  IMAD R8, R26, UR6, RZ ;  /* 0x000000061a087c24 */ /* 0x000fc8000f8e02ff */
[C---:B------:R-:W-:Y:S02]  /*3e40*/  IMAD R11, R83.reuse, UR7, R8 ;  /* 0x00000007530b7c24 */ /* 0x040fe4000f8e0208 */
[----:B------:R-:W-:Y:S01]  /*3e50*/  IMAD.WIDE.U32 R8, R83, UR6, R24 ;  /* 0x0000000653087c25 */ /* 0x000fe2000f8e0018 */
[----:B------:R-:W-:-:S03]  /*3e60*/  ULDC.64 UR6, c[0x0][0x5c0] ;  /* 0x0001700000067ab9 */ /* 0x000fc60000000a00 */
[----:B------:R-:W-:Y:S02]  /*3e70*/  IMAD.IADD R9, R9, 0x1, R11 ;  /* 0x0000000109097824 */ /* 0x000fe400078e020b */
[----:B0-----:R-:W-:-:S04]  /*3e80*/  IMAD R10, R33, R34, RZ ;  /* 0x00000022210a7224 */ /* 0x001fc800078e02ff */
[C---:B------:R-:W-:Y:S02]  /*3e90*/  IMAD R27, R37.reuse, R35, R10 ;  /* 0x00000023251b7224 */ /* 0x040fe400078e020a */
[----:B------:R-:W-:-:S04]  /*3ea0*/  IMAD.WIDE.U32 R10, R37, R34, R8 ;  /* 0x00000022250a7225 */ /* 0x000fc800078e0008 */
[----:B------:R-:W-:Y:S01]  /*3eb0*/  IMAD.IADD R11, R11, 0x1, R27 ;  /* 0x000000010b0b7824 */ /* 0x000fe200078e021b */
[----:B------:R-:W-:Y:S02]  /*3ec0*/  LEA R8, P0, R34, R10, 0x3 ;  /* 0x0000000a22087211 */ /* 0x000fe400078018ff */
[----:B------:R-:W-:Y:S02]  /*3ed0*/  IADD3 R10, P1, R10, UR6, RZ ;  /* 0x000000060a0a7c10 */ /* 0x000fe4000ff3e0ff */
[----:B------:R-:W-:Y:S02]  /*3ee0*/  LEA.HI.X R9, R34, R11, R35, 0x3, P0 ;  /* 0x0000000b22097211 */ /* 0x000fe400000f1c23 */
[----:B----45:R-:W-:Y:S02]  /*3ef0*/  FSETP.NEU.AND P0, PT, R12, RZ, PT ;  /* 0x000000ff0c00720b */ /* 0x030fe40003f0d000 */
[----:B------:R-:W-:Y:S02]  /*3f00*/  IADD3 R8, P2, R8, UR6, RZ ;  /* 0x0000000608087c10 */ /* 0x000fe4000ff5e0ff */
[----:B------:R-:W-:-:S02]  /*3f10*/  IADD3.X R11, R11, UR7, RZ, P1, !PT ;  /* 0x000000070b0b7c10 */ /* 0x000fc40008ffe4ff */
[----:B------:R-:W-:-:S07]  /*3f20*/  IADD3.X R9, R9, UR7, RZ, P2, !PT ;  /* 0x0000000709097c10 */ /* 0x000fce00097fe4ff */
[----:B------:R-:W-:Y:S05]  /*3f30*/  @!P0 BRA `(.L_x_36) ;  /* 0x0000002000c48947 */ /* 0x000fea0003800000 */
[----:B------:R-:W-:Y:S01]  /*3f40*/  ULDC.64 UR6, c[0x0][0x5b8] ;  /* 0x00016e0000067ab9 */ /* 0x000fe20000000a00 */
[----:B------:R-:W-:Y:S01]  /*3f50*/  ISETP.GE.AND P0, PT, R30, 0x1, PT ;  /* 0x000000011e00780c */ /* 0x000fe20003f06270 */
[----:B------:R-:W-:Y:S01]  /*3f60*/  IMAD R34, R26, UR6, RZ ;  /* 0x000000061a227c24 */ /* 0x000fe2000f8e02ff */
[----:B------:R-:W-:Y:S01]  /*3f70*/  ULDC.64 UR10, c[0x0][0x5a8] ;  /* 0x00016a00000a7ab9 */ /* 0x000fe20000000a00 */
[----:B------:R-:W-:Y:S01]  /*3f80*/  IMAD.WIDE.U32 R26, R83, UR6, R24 ;  /* 0x00000006531a7c25 */ /* 0x000fe2000f8e0018 */
[----:B------:R-:W-:Y:S01]  /*3f90*/  ISETP.LT.OR P4, PT, R29, 0x1, !P0 ;  /* 0x000000011d00780c */ /* 0x000fe20004781670 */
[----:B------:R-:W-:Y:S02]  /*3fa0*/  BSSY B1, `(.L_x_37) ;  /* 0x000000c000017945 */ /* 0x000fe40003800000 */
[----:B------:R-:W-:Y:S01]  /*3fb0*/  IMAD R83, R83, UR7, R34 ;  /* 0x0000000753537c24 */ /* 0x000fe2000f8e0222 */
[----:B------:R-:W-:Y:S02]  /*3fc0*/  ULDC.64 UR6, c[0x0][0x5b0] ;  /* 0x00016c0000067ab9 */ /* 0x000fe40000000a00 */
[----:B------:R-:W-:-:S02]  /*3fd0*/  IMAD R31, R33, UR6, RZ ;  /* 0x00000006211f7c24 */ /* 0x000fc4000f8e02ff */
[----:B------:R-:W-:Y:S02]  /*3fe0*/  IMAD.IADD R27, R27, 0x1, R83 ;  /* 0x000000011b1b7824 */ /* 0x000fe400078e0253 */
[C---:B------:R-:W-:Y:S02]  /*3ff0*/  IMAD R31, R37.reuse, UR7, R31 ;  /* 0x00000007251f7c24 */ /* 0x040fe4000f8e021f */
[----:B------:R-:W-:-:S03]  /*4000*/  IMAD.WIDE.U32 R24, R37, UR6, R26 ;  /* 0x0000000625187c25 */ /* 0x000fc6000f8e001a */
[----:B------:R-:W-:-:S04]  /*4010*/  IADD3 R24, P1, R24, UR10, RZ ;  /* 0x0000000a18187c10 */ /* 0x000fc8000ff3e0ff */
[--C-:B------:R-:W-:Y:S02]  /*4020*/  IADD3.X R25, R25, UR11, R31.reuse, P1, !PT ;  /* 0x0000000b19197c10 */ /* 0x100fe40008ffe41f */
[----:B------:R-:W-:Y:S01]  /*4030*/  PRMT R31, RZ, 0x7610, R31 ;  /* 0x00007610ff1f7816 */ /* 0x000fe2000000001f */
[----:B------:R-:W-:Y:S06]  /*4040*/  @P4 BRA `(.L_x_38) ;  /* 0x0000000000044947 */ /* 0x000fec0003800000 */
[----:B------:R0:W5:Y:S02]  /*4050*/  LDG.E.U8 R31, desc[UR24][R24.64] ;  /* 0x00000018181f7981 */ /* 0x000164000c1e1100 */
.L_x_38:
[----:B------:R-:W-:Y:S05]  /*4060*/  BSYNC B1 ;  /* 0x0000000000017941 */ /* 0x000fea0003800000 */
.L_x_37:
[----:B-----5:R-:W-:Y:S01]  /*4070*/  LOP3.LUT R31, R31, 0xff, RZ, 0xc0, !PT ;  /* 0x000000ff1f1f7812 */ /* 0x020fe200078ec0ff */
[----:B------:R-:W-:Y:S01]  /*4080*/  BSSY B1, `(.L_x_39) ;  /* 0x000000c000017945 */ /* 0x000fe20003800000 */
[----:B------:R-:W-:Y:S02]  /*4090*/  ISETP.GE.AND P1, PT, R30, 0x2, PT ;  /* 0x000000021e00780c */ /* 0x000fe40003f26270 */
[----:B------:R-:W-:Y:S02]  /*40a0*/  F2FP.F16.E4M3.UNPACK_B R31, R31 ;  /* 0x0000001fff1f723e */ /* 0x000fe400020006ff */
[----:B------:R-:W-:-:S03]  /*40b0*/  ISETP.LT.OR P2, PT, R29, 0x1, !P1 ;  /* 0x000000011d00780c */ /* 0x000fc60004f41670 */
[----:B------:R-:W-:-:S05]  /*40c0*/  HADD2.F32 R31, -RZ, R31.H0_H0 ;  /* 0x2000001fff1f7230 */ /* 0x000fca0000004100 */
[----:B------:R-:W-:Y:S01]  /*40d0*/  FMUL R34, R31, R12 ;  /* 0x0000000c1f227220 */ /* 0x000fe20000400000 */
[----:B------:R-:W-:-:S03]  /*40e0*/  PRMT R31, RZ, 0x7610, R31 ;  /* 0x00007610ff1f7816 */ /* 0x000fc6000000001f */
[----:B--2---:R-:W-:-:S05]  /*40f0*/  FFMA R34, R95, R7, R34 ;  /* 0x000000075f227223 */ /* 0x004fca0000000022 */
[----:B------:R-:W-:-:S05]  /*4100*/  F2FP.SATFINITE.E4M3.F32.PACK_AB_MERGE_C R35, RZ, R34, RZ ;  /* 0x00000022ff23723e */ /* 0x000fca00048070ff */
[----:B------:R1:W-:Y:S01]  /*4110*/  @!P4 STG.E.U8 desc[UR24][R10.64], R35 ;  /* 0x000000230a00c986 */ /* 0x0003e2000c101118 */
[----:B------:R-:W-:Y:S05]  /*4120*/  @P2 BRA `(.L_x_40) ;  /* 0x0000000000042947 */ /* 0x000fea0003800000 */
[----:B------:R2:W5:Y:S02]  /*4130*/  LDG.E.U8 R31, desc[UR24][R24.64+0x1] ;  /* 0x00000118181f7981 */ /* 0x000564000c1e1100 */
.L_x_40:
[----:B------:R-:W-:Y:S05]  /*4140*/  BSYNC B1 ;  /* 0x0000000000017941 */ /* 0x000fea0003800000 */
.L_x_39:
[----:B-----5:R-:W-:Y:S01]  /*4150*/  LOP3.LUT R31, R31, 0xff, RZ, 0xc0, !PT ;  /* 0x000000ff1f1f7812 */ /* 0x020fe200078ec0ff */
[----:B------:R-:W-:Y:S01]  /*4160*/  BSSY B1, `(.L_x_41) ;  /* 0x0000012000017945 */ /* 0x000fe20003800000 */
[----:B-1----:R-:W-:Y:S02]  /*4170*/  IADD3 R35, P4, R37, 0x8, RZ ;  /* 0x0000000825237810 */ /* 0x002fe40007f9e0ff */
[----:B------:R-:W-:Y:S02]  /*4180*/  F2FP.F16.E4M3.UNPACK_B R31, R31 ;  /* 0x0000001fff1f723e */ /* 0x000fe400020006ff */
[----:B------:R-:W-:Y:S01]  /*4190*/  ISETP.LT.OR P0, PT, R29, 0x9, !P0 ;  /* 0x000000091d00780c */ /* 0x000fe20004701670 */
[----:B------:R-:W-:Y:S02]  /*41a0*/  IMAD.X R32, RZ, RZ, R33, P4 ;  /* 0x000000ffff207224 */ /* 0x000fe400020e0621 */
[----:B------:R-:W-:Y:S02]  /*41b0*/  HADD2.F32 R31, -RZ, R31.H0_H0 ;  /* 0x2000001fff1f7230 */ /* 0x000fe40000004100 */
[----:B------:R-:W-:-:S02]  /*41c0*/  IMAD R32, R32, UR6, RZ ;  /* 0x0000000620207c24 */ /* 0x000fc4000f8e02ff */
[----:B------:R-:W-:-:S04]  /*41d0*/  IMAD.WIDE.U32 R26, R35, UR6, R26 ;  /* 0x00000006231a7c25 */ /* 0x000fc8000f8e001a */
[----:B------:R-:W-:Y:S01]  /*41e0*/  FMUL R31, R31, R12 ;  /* 0x0000000c1f1f7220 */ /* 0x000fe20000400000 */
[----:B------:R-:W-:-:S03]  /*41f0*/  IMAD R35, R35, UR7, R32 ;  /* 0x0000000723237c24 */ /* 0x000fc6000f8e0220 */
[----:B------:R-:W-:Y:S01]  /*4200*/  FFMA R31, R94, R7, R31 ;  /* 0x000000075e1f7223 */ /* 0x000fe2000000001f */
[----:B------:R-:W-:-:S04]  /*4210*/  IADD3 R26, P4, R26, UR10, RZ ;  /* 0x0000000a1a1a7c10 */ /* 0x000fc8000ff9e0ff */
[----:B------:R-:W-:Y:S02]  /*4220*/  F2FP.SATFINITE.E4M3.F32.PACK_AB_MERGE_C R33, RZ, R31, RZ ;  /* 0x0000001fff21723e */ /* 0x000fe400048070ff */
[----:B------:R-:W-:Y:S02]  /*4230*/  IADD3.X R27, R27, UR11, R35, P4, !PT ;  /* 0x0000000b1b1b7c10 */ /* 0x000fe4000a7fe423 */
[----:B------:R-:W-:Y:S01]  /*4240*/  PRMT R31, RZ, 0x7610, R31 ;  /* 0x00007610ff1f7816 */ /* 0x000fe2000000001f */
[----:B------:R1:W-:Y:S01]  /*4250*/  @!P2 STG.E.U8 desc[UR24][R10.64+0x1], R33 ;  /* 0x000001210a00a986 */ /* 0x0003e2000c101118 */
[----:B------:R-:W-:Y:S05]  /*4260*/  @P0 BRA `(.L_x_42) ;  /* 0x0000000000040947 */ /* 0x000fea0003800000 */
[----:B------:R3:W5:Y:S02]  /*4270*/  LDG.E.U8 R31, desc[UR24][R26.64] ;  /* 0x000000181a1f7981 */ /* 0x000764000c1e1100 */
.L_x_42:
[----:B------:R-:W-:Y:S05]  /*4280*/  BSYNC B1 ;  /* 0x0000000000017941 */ /* 0x000fea0003800000 */
.L_x_41:
[----:B-----5:R-:W-:Y:S01]  /*4290*/  LOP3.LUT R31, R31, 0xff, RZ, 0xc0, !PT ;  /* 0x000000ff1f1f7812 */ /* 0x020fe200078ec0ff */
[----:B------:R-:W-:Y:S01]  /*42a0*/  BSSY B1, `(.L_x_43) ;  /* 0x000000b000017945 */ /* 0x000fe20003800000 */
[----:B------:R-:W-:Y:S02]  /*42b0*/  ISETP.LT.OR P1, PT, R29, 0x9, !P1 ;  /* 0x000000091d00780c */ /* 0x000fe40004f21670 */
[----:B------:R-:W-:-:S05]  /*42c0*/  F2FP.F16.E4M3.UNPACK_B R31, R31 ;  /* 0x0000001fff1f723e */ /* 0x000fca00020006ff */
[----:B------:R-:W-:-:S05]  /*42d0*/  HADD2.F32 R31, -RZ, R31.H0_H0 ;  /* 0x2000001fff1f7230 */ /* 0x000fca0000004100 */
[----:B------:R-:W-:Y:S01]  /*42e0*/  FMUL R32, R31, R12 ;  /* 0x0000000c1f207220 */ /* 0x000fe20000400000 */
[----:B------:R-:W-:-:S03]  /*42f0*/  PRMT R31, RZ, 0x7610, R31 ;  /* 0x00007610ff1f7816 */ /* 0x000fc6000000001f */
[----:B------:R-:W-:-:S05]  /*4300*/  FFMA R32, R93, R7, R32 ;  /* 0x000000075d207223 */ /* 0x000fca0000000020 */
[----:B-1----:R-:W-:-:S05]  /*4310*/  F2FP.SATFINITE.E4M3.F32.PACK_AB_MERGE_C R33, RZ, R32, RZ ;  /* 0x00000020ff21723e */ /* 0x002fca00048070ff */
[----:B------:R1:W-:Y:S01]  /*4320*/  @!P0 STG.E.U8 desc[UR24][R8.64], R33 ;  /* 0x0000002108008986 */ /* 0x0003e2000c101118 */
[----:B------:R-:W-:Y:S05]  /*4330*/  @P1 BRA `(.L_x_44) ;  /* 0x0000000000041947 */ /* 0x000fea0003800000 */
[----:B------:R4:W5:Y:S02]  /*4340*/  LDG.E.U8 R31, desc[UR24][R26.64+0x1] ;  /* 0x000001181a1f7981 */ /* 0x000964000c1e1100 */
.L_x_44:
[----:B------:R-:W-:Y:S05]  /*4350*/  BSYNC B1 ;  /* 0x0000000000017941 */ /* 0x000fea0003800000 */
.L_x_43:
[----:B-----5:R-:W-:Y:S01]  /*4360*/  LOP3.LUT R31, R31, 0xff, RZ, 0xc0, !PT ;  /* 0x000000ff1f1f7812 */ /* 0x020fe200078ec0ff */
[----:B------:R-:W-:Y:S01]  /*4370*/  BSSY B1, `(.L_x_45) ;  /* 0x000000c000017945 */ /* 0x000fe20003800000 */
[----:B------:R-:W-:Y:S02]  /*4380*/  ISETP.GE.AND P0, PT, R30, 0x9, PT ;  /* 0x000000091e00780c */ /* 0x000fe40003f06270 */
[----:B------:R-:W-:Y:S02]  /*4390*/  F2FP.F16.E4M3.UNPACK_B R31, R31 ;  /* 0x0000001fff1f723e */ /* 0x000fe400020006ff */
[----:B------:R-:W-:-:S03]  /*43a0*/  ISETP.LT.OR P2, PT, R29, 0x1, !P0 ;  /* 0x000000011d00780c */ /* 0x000fc60004741670 */
[----:B------:R-:W-:-:S05]  /*43b0*/  HADD2.F32 R31, -RZ, R31.H0_H0 ;  /* 0x2000001fff1f7230 */ /* 0x000fca0000004100 */
[----:B------:R-:W-:-:S04]  /*43c0*/  FMUL R31, R31, R12 ;  /* 0x0000000c1f1f7220 */ /* 0x000fc80000400000 */
[----:B------:R-:W-:-:S05]  /*43d0*/  FFMA R31, R92, R7, R31 ;  /* 0x000000075c1f7223 */ /* 0x000fca000000001f */
[----:B-1----:R-:W-:Y:S02]  /*43e0*/  F2FP.SATFINITE.E4M3.F32.PACK_AB_MERGE_C R33, RZ, R31, RZ ;  /* 0x0000001fff21723e */ /* 0x002fe400048070ff */
[----:B------:R-:W-:-:S03]  /*43f0*/  PRMT R31, RZ, 0x7610, R31 ;  /* 0x00007610ff1f7816 */ /* 0x000fc6000000001f */
[----:B------:R1:W-:Y:S01]  /*4400*/  @!P1 STG.E.U8 desc[UR24][R8.64+0x1], R33 ;  /* 0x0000012108009986 */ /* 0x0003e2000c101118 */
[----:B------:R-:W-:Y:S05]  /*4410*/  @P2 BRA `(.L_x_46) ;  /* 0x0000000000042947 */ /* 0x000fea0003800000 */
[----:B------:R0:W5:Y:S02]  /*4420*/  LDG.E.U8 R31, desc[UR24][R24.64+0x8] ;  /* 0x00000818181f7981 */ /* 0x000164000c1e1100 */
.L_x_46:
[----:B------:R-:W-:Y:S05]  /*4430*/  BSYNC B1 ;  /* 0x0000000000017941 */ /* 0x000fea0003800000 */
.L_x_45:
        /* <DEDUP_REMOVED lines=13> */
.L_x_48:
[----:B------:R-:W-:Y:S05]  /*4510*/  BSYNC B1 ;  /* 0x0000000000017941 */ /* 0x000fea0003800000 */
.L_x_47:
[----:B-----5:R-:W-:Y:S01]  /*4520*/  LOP3.LUT R31, R31, 0xff, RZ, 0xc0, !PT ;  /* 0x000000ff1f1f7812 */ /* 0x020fe200078ec0ff */
[----:B------:R-:W-:Y:S01]  /*4530*/  BSSY B1, `(.L_x_49) ;  /* 0x000000b000017945 */ /* 0x000fe20003800000 */
[----:B------:R-:W-:Y:S02]  /*4540*/  ISETP.LT.OR P0, PT, R29, 0x9, !P0 ;  /* 0x000000091d00780c */ /* 0x000fe40004701670 */
[----:B------:R-:W-:-:S05]  /*4550*/  F2FP.F16.E4M3.UNPACK_B R31, R31 ;  /* 0x0000001fff1f723e */ /* 0x000fca00020006ff */
        /* <DEDUP_REMOVED lines=8> */
.L_x_50:
[----:B------:R-:W-:Y:S05]  /*45e0*/  BSYNC B1 ;  /* 0x0000000000017941 */ /* 0x000fea0003800000 */
.L_x_49:
        /* <DEDUP_REMOVED lines=12> */
.L_x_52:
[----:B------:R-:W-:Y:S05]  /*46b0*/  BSYNC B1 ;  /* 0x0000000000017941 */ /* 0x000fea0003800000 */
.L_x_51:
        /* <DEDUP_REMOVED lines=13> */
.L_x_54:
[----:B------:R-:W-:Y:S05]  /*4790*/  BSYNC B1 ;  /* 0x0000000000017941 */ /* 0x000fea0003800000 */
.L_x_53:
        /* <DEDUP_REMOVED lines=13> */
.L_x_56:
[----:B------:R-:W-:Y:S05]  /*4870*/  BSYNC B1 ;  /* 0x0000000000017941 */ /* 0x000fea0003800000 */
.L_x_55:
        /* <DEDUP_REMOVED lines=12> */
.L_x_58:
[----:B------:R-:W-:Y:S05]  /*4940*/  BSYNC B1 ;  /* 0x0000000000017941 */ /* 0x000fea0003800000 */
.L_x_57:
        /* <DEDUP_REMOVED lines=12> */
.L_x_60:
[----:B------:R-:W-:Y:S05]  /*4a10*/  BSYNC B1 ;  /* 0x0000000000017941 */ /* 0x000fea0003800000 */
.L_x_59:
        /* <DEDUP_REMOVED lines=13> */
.L_x_62:
[----:B------:R-:W-:Y:S05]  /*4af0*/  BSYNC B1 ;  /* 0x0000000000017941 */ /* 0x000fea0003800000 */
.L_x_61:
        /* <DEDUP_REMOVED lines=13> */
.L_x_64:
[----:B------:R-:W-:Y:S05]  /*4bd0*/  BSYNC B1 ;  /* 0x0000000000017941 */ /* 0x000fea0003800000 */
.L_x_63:
        /* <DEDUP_REMOVED lines=12> */
.L_x_66:
[----:B------:R-:W-:Y:S05]  /*4ca0*/  BSYNC B1 ;  /* 0x0000000000017941 */ /* 0x000fea0003800000 */
.L_x_65:
        /* <DEDUP_REMOVED lines=12> */
.L_x_68:
[----:B------:R-:W-:Y:S05]  /*4d70*/  BSYNC B1 ;  /* 0x0000000000017941 */ /* 0x000fea0003800000 */
.L_x_67:
        /* <DEDUP_REMOVED lines=13> */
.L_x_70:
[----:B------:R-:W-:Y:S05]  /*4e50*/  BSYNC B1 ;  /* 0x0000000000017941 */ /* 0x000fea0003800000 */
.L_x_69:
        /* <DEDUP_REMOVED lines=13> */
.L_x_72:
[----:B------:R-:W-:Y:S05]  /*4f30*/  BSYNC B1 ;  /* 0x0000000000017941 */ /* 0x000fea0003800000 */
.L_x_71:
        /* <DEDUP_REMOVED lines=12> */
.L_x_74:
[----:B------:R-:W-:Y:S05]  /*5000*/  BSYNC B1 ;  /* 0x0000000000017941 */ /* 0x000fea0003800000 */
.L_x_73:
        /* <DEDUP_REMOVED lines=12> */
.L_x_76:
[----:B------:R-:W-:Y:S05]  /*50d0*/  BSYNC B1 ;  /* 0x0000000000017941 */ /* 0x000fea0003800000 */
.L_x_75:
        /* <DEDUP_REMOVED lines=13> */
.L_x_78:
[----:B------:R-:W-:Y:S05]  /*51b0*/  BSYNC B1 ;  /* 0x0000000000017941 */ /* 0x000fea0003800000 */
.L_x_77:
        /* <DEDUP_REMOVED lines=13> */
.L_x_80:
[----:B------:R-:W-:Y:S05]  /*5290*/  BSYNC B1 ;  /* 0x0000000000017941 */ /* 0x000fea0003800000 */
.L_x_79:
        /* <DEDUP_REMOVED lines=12> */
.L_x_82:
[----:B------:R-:W-:Y:S05]  /*5360*/  BSYNC B1 ;  /* 0x0000000000017941 */ /* 0x000fea0003800000 */
.L_x_81:
        /* <DEDUP_REMOVED lines=12> */
.L_x_84:
[----:B------:R-:W-:Y:S05]  /*5430*/  BSYNC B1 ;  /* 0x0000000000017941 */ /* 0x000fea0003800000 */
.L_x_83:
        /* <DEDUP_REMOVED lines=13> */
.L_x_86:
[----:B------:R-:W-:Y:S05]  /*5510*/  BSYNC B1 ;  /* 0x0000000000017941 */ /* 0x000fea0003800000 */
.L_x_85:
        /* <DEDUP_REMOVED lines=13> */
.L_x_88:
[----:B------:R-:W-:Y:S05]  /*55f0*/  BSYNC B1 ;  /* 0x0000000000017941 */ /* 0x000fea0003800000 */
.L_x_87:
        /* <DEDUP_REMOVED lines=12> */
.L_x_90:
[----:B------:R-:W-:Y:S05]  /*56c0*/  BSYNC B1 ;  /* 0x0000000000017941 */ /* 0x000fea0003800000 */
.L_x_89:
        /* <DEDUP_REMOVED lines=12> */
.L_x_92:
[----:B------:R-:W-:Y:S05]  /*5790*/  BSYNC B1 ;  /* 0x0000000000017941 */ /* 0x000fea0003800000 */
.L_x_91:
        /* <DEDUP_REMOVED lines=13> */
.L_x_94:
[----:B------:R-:W-:Y:S05]  /*5870*/  BSYNC B1 ;  /* 0x0000000000017941 */ /* 0x000fea0003800000 */
.L_x_93:
[----:B-----5:R-:W-:Y:S01]  /*5880*/  LOP3.LUT R31, R31, 0xff, RZ, 0xc0, !PT ;  /* 0x000000ff1f1f7812 */ /* 0x020fe200078ec0ff */
[----:B------:R-:W-:Y:S01]  /*5890*/  BSSY B1, `(.L_x_95) ;  /* 0x000000c000017945 */ /* 0x000fe20003800000 */
[----:B------:R-:W-:Y:S02]  /*58a0*/  ISETP.GE.AND P1, PT, R30, 0x3a, PT ;  /* 0x0000003a1e00780c */ /* 0x000fe40003f26270 */
[----:B------:R-:W-:Y:S02]  /*58b0*/  F2FP.F16.E4M3.UNPACK_B R31, R31 ;  /* 0x0000001fff1f723e */ /* 0x000fe400020006ff */
[----:B------:R-:W-:-:S03]  /*58c0*/  ISETP.LT.OR P4, PT, R29, 0x1, !P1 ;  /* 0x000000011d00780c */ /* 0x000fc60004f81670 */
[----:B------:R-:W-:-:S05]  /*58d0*/  HADD2.F32 R31, -RZ, R31.H0_H0 ;  /* 0x2000001fff1f7230 */ /* 0x000fca0000004100 */
[----:B------:R-:W-:-:S04]  /*58e0*/  FMUL R32, R31, R12 ;  /* 0x0000000c1f207220 */ /* 0x000fc80000400000 */
[----:B------:R-:W-:Y:S01]  /*58f0*/  FFMA R32, R23, R7, R32 ;  /* 0x0000000717207223 */ /* 0x000fe20000000020 */
[----:B------:R-:W-:-:S04]  /*5900*/  PRMT R23, RZ, 0x7610, R23 ;  /* 0x00007610ff177816 */ /* 0x000fc80000000017 */
[----:B------:R-:W-:-:S05]  /*5910*/  F2FP.SATFINITE.E4M3.F32.PACK_AB_MERGE_C R31, RZ, R32, RZ ;  /* 0x00000020ff1f723e */ /* 0x000fca00048070ff */
[----:B------:R0:W-:Y:S01]  /*5920*/  @!P2 STG.E.U8 desc[UR24][R10.64+0x38], R31 ;  /* 0x0000381f0a00a986 */ /* 0x0001e2000c101118 */
[----:B------:R-:W-:Y:S05]  /*5930*/  @P4 BRA `(.L_x_96) ;  /* 0x0000000000044947 */ /* 0x000fea0003800000 */
[----:B------:R0:W5:Y:S02]  /*5940*/  LDG.E.U8 R23, desc[UR24][R24.64+0x39] ;  /* 0x0000391818177981 */ /* 0x000164000c1e1100 */
.L_x_96:
[----:B------:R-:W-:Y:S05]  /*5950*/  BSYNC B1 ;  /* 0x0000000000017941 */ /* 0x000fea0003800000 */
.L_x_95:
[----:B-----5:R-:W-:Y:S01]  /*5960*/  LOP3.LUT R23, R23, 0xff, RZ, 0xc0, !PT ;  /* 0x000000ff17177812 */ /* 0x020fe200078ec0ff */
[----:B------:R-:W-:Y:S01]  /*5970*/  BSSY B1, `(.L_x_97) ;  /* 0x000000b000017945 */ /* 0x000fe20003800000 */
[----:B------:R-:W-:Y:S02]  /*5980*/  ISETP.LT.OR P0, PT, R29, 0x9, !P0 ;  /* 0x000000091d00780c */ /* 0x000fe40004701670 */
[----:B------:R-:W-:-:S05]  /*5990*/  F2FP.F16.E4M3.UNPACK_B R23, R23 ;  /* 0x00000017ff17723e */ /* 0x000fca00020006ff */
[----:B------:R-:W-:-:S05]  /*59a0*/  HADD2.F32 R23, -RZ, R23.H0_H0 ;  /* 0x20000017ff177230 */ /* 0x000fca0000004100 */
[----:B------:R-:W-:-:S04]  /*59b0*/  FMUL R23, R23, R12 ;  /* 0x0000000c17177220 */ /* 0x000fc80000400000 */
[----:B------:R-:W-:-:S05]  /*59c0*/  FFMA R23, R64, R7, R23 ;  /* 0x0000000740177223 */ /* 0x000fca0000000017 */
[----:B0-----:R-:W-:Y:S02]  /*59d0*/  F2FP.SATFINITE.E4M3.F32.PACK_AB_MERGE_C R31, RZ, R23, RZ ;  /* 0x00000017ff1f723e */ /* 0x001fe400048070ff */
[----:B------:R-:W-:-:S03]  /*59e0*/  PRMT R23, RZ, 0x7610, R23 ;  /* 0x00007610ff177816 */ /* 0x000fc60000000017 */
[----:B------:R0:W-:Y:S01]  /*59f0*/  @!P4 STG.E.U8 desc[UR24][R10.64+0x39], R31 ;  /* 0x0000391f0a00c986 */ /* 0x0001e2000c101118 */
[----:B------:R-:W-:Y:S05]  /*5a00*/  @P0 BRA `(.L_x_98) ;  /* 0x0000000000040947 */ /* 0x000fea0003800000 */
[----:B------:R0:W5:Y:S02]  /*5a10*/  LDG.E.U8 R23, desc[UR24][R26.64+0x38] ;  /* 0x000038181a177981 */ /* 0x000164000c1e1100 */
.L_x_98:
[----:B------:R-:W-:Y:S05]  /*5a20*/  BSYNC B1 ;  /* 0x0000000000017941 */ /* 0x000fea0003800000 */
.L_x_97:
[----:B-----5:R-:W-:Y:S01]  /*5a30*/  LOP3.LUT R23, R23, 0xff, RZ, 0xc0, !PT ;  /* 0x000000ff17177812 */ /* 0x020fe200078ec0ff */
[----:B------:R-:W-:Y:S01]  /*5a40*/  BSSY B1, `(.L_x_99) ;  /* 0x000000b000017945 */ /* 0x000fe20003800000 */
[----:B------:R-:W-:Y:S02]  /*5a50*/  ISETP.LT.OR P1, PT, R29, 0x9, !P1 ;  /* 0x000000091d00780c */ /* 0x000fe40004f21670 */
[----:B------:R-:W-:-:S05]  /*5a60*/  F2FP.F16.E4M3.UNPACK_B R23, R23 ;  /* 0x00000017ff17723e */ /* 0x000fca00020006ff */
        /* <DEDUP_REMOVED lines=8> */
.L_x_100:
[----:B------:R-:W-:Y:S05]  /*5af0*/  BSYNC B1 ;  /* 0x0000000000017941 */ /* 0x000fea0003800000 */
.L_x_99:
        /* <DEDUP_REMOVED lines=13> */
.L_x_102:
[----:B------:R-:W-:Y:S05]  /*5bd0*/  BSYNC B1 ;  /* 0x0000000000017941 */ /* 0x000fea0003800000 */
.L_x_101:
        /* <DEDUP_REMOVED lines=13> */
.L_x_104:
[----:B------:R-:W-:Y:S05]  /*5cb0*/  BSYNC B1 ;  /* 0x0000000000017941 */ /* 0x000fea0003800000 */
.L_x_103:
        /* <DEDUP_REMOVED lines=12> */
.L_x_106:
[----:B------:R-:W-:Y:S05]  /*5d80*/  BSYNC B1 ;  /* 0x0000000000017941 */ /* 0x000fea0003800000 */
.L_x_105:
        /* <DEDUP_REMOVED lines=12> */
.L_x_108:
[----:B------:R-:W-:Y:S05]  /*5e50*/  BSYNC B1 ;  /* 0x0000000000017941 */ /* 0x000fea0003800000 */
.L_x_107:
        /* <DEDUP_REMOVED lines=13> */
.L_x_110:
[----:B------:R-:W-:Y:S05]  /*5f30*/  BSYNC B1 ;  /* 0x0000000000017941 */ /* 0x000fea0003800000 */
.L_x_109:
        /* <DEDUP_REMOVED lines=13> */
.L_x_112:
[----:B------:R-:W-:Y:S05]  /*6010*/  BSYNC B1 ;  /* 0x0000000000017941 */ /* 0x000fea0003800000 */
.L_x_111:
        /* <DEDUP_REMOVED lines=12> */
.L_x_114:
[----:B------:R-:W-:Y:S05]  /*60e0*/  BSYNC B1 ;  /* 0x0000000000017941 */ /* 0x000fea0003800000 */
.L_x_113:
[----:B-----5:R-:W-:Y:S01]  /*60f0*/  LOP3.LUT R15, R15, 0xff, RZ, 0xc0, !PT ;  /* 0x000000ff0f0f7812 */ /* 0x020fe200078ec0ff */
[----:B------:R-:W-:Y:S01]  /*6100*/  BSSY B1, `(.L_x_115) ;  /* 0x000000b000017945 */ /* 0x000fe20003800000 */
[----:B------:R-:W-:Y:S02]  /*6110*/  ISETP.LT.OR P1, PT, R29, 0x9, !P1 ;  /* 0x000000091d00780c */ /* 0x000fe40004f21670 */
[----:B------:R-:W-:-:S05]  /*6120*/  F2FP.F16.E4M3.UNPACK_B R15, R15 ;  /* 0x0000000fff0f723e */ /* 0x000fca00020006ff */
[----:B------:R-:W-:-:S05]  /*6130*/  HADD2.F32 R15, -RZ, R15.H0_H0 ;  /* 0x2000000fff0f7230 */ /* 0x000fca0000004100 */
[----:B0-----:R-:W-:-:S04]  /*6140*/  FMUL R10, R15, R12 ;  /* 0x0000000c0f0a7220 */ /* 0x001fc80000400000 */
[----:B------:R-:W-:-:S05]  /*6150*/  FFMA R10, R13, R7, R10 ;  /* 0x000000070d0a7223 */ /* 0x000fca000000000a */
[----:B------:R-:W-:Y:S02]  /*6160*/  F2FP.SATFINITE.E4M3.F32.PACK_AB_MERGE_C R11, RZ, R10, RZ ;  /* 0x0000000aff0b723e */ /* 0x000fe400048070ff */
[----:B------:R-:W-:-:S03]  /*6170*/  PRMT R10, RZ, 0x7610, R10 ;  /* 0x00007610ff0a7816 */ /* 0x000fc6000000000a */
[----:B------:R0:W-:Y:S01]  /*6180*/  @!P0 STG.E.U8 desc[UR24][R8.64+0x48], R11 ;  /* 0x0000480b08008986 */ /* 0x0001e2000c101118 */
[----:B------:R-:W-:Y:S05]  /*6190*/  @P1 BRA `(.L_x_116) ;  /* 0x0000000000041947 */ /* 0x000fea0003800000 */
[----:B------:R0:W5:Y:S02]  /*61a0*/  LDG.E.U8 R10, desc[UR24][R26.64+0x49] ;  /* 0x000049181a0a7981 */ /* 0x000164000c1e1100 */
.L_x_116:
[----:B------:R-:W-:Y:S05]  /*61b0*/  BSYNC B1 ;  /* 0x0000000000017941 */ /* 0x000fea0003800000 */
.L_x_115:
[----:B------:R-:W-:Y:S05]  /*61c0*/  @P1 BRA `(.L_x_117) ;  /* 0x0000000800f01947 */ /* 0x000fea0003800000 */
[----:B-----5:R-:W-:-:S04]  /*61d0*/  LOP3.LUT R10, R10, 0xff, RZ, 0xc0, !PT ;  /* 0x000000ff0a0a7812 */ /* 0x020fc800078ec0ff */
[----:B------:R-:W-:-:S05]  /*61e0*/  F2FP.F16.E4M3.UNPACK_B R10, R10 ;  /* 0x0000000aff0a723e */ /* 0x000fca00020006ff */
[----:B0-----:R-:W-:-:S05]  /*61f0*/  HADD2.F32 R11, -RZ, R10.H0_H0 ;  /* 0x2000000aff0b7230 */ /* 0x001fca0000004100 */
[----:B------:R-:W-:-:S04]  /*6200*/  FMUL R11, R11, R12 ;  /* 0x0000000c0b0b7220 */ /* 0x000fc80000400000 */
[----:B------:R-:W-:-:S05]  /*6210*/  FFMA R11, R14, R7, R11 ;  /* 0x000000070e0b7223 */ /* 0x000fca000000000b */
[----:B------:R-:W-:-:S05]  /*6220*/  F2FP.SATFINITE.E4M3.F32.PACK_AB_MERGE_C R11, RZ, R11, RZ ;  /* 0x0000000bff0b723e */ /* 0x000fca00048070ff */
[----:B------:R0:W-:Y:S01]  /*6230*/  STG.E.U8 desc[UR24][R8.64+0x49], R11 ;  /* 0x0000490b08007986 */ /* 0x0001e2000c101118 */
[----:B------:R-:W-:Y:S05]  /*6240*/  BRA `(.L_x_117) ;  /* 0x0000000800d07947 */ /* 0x000fea0003800000 */
.L_x_36:
[C---:B------:R-:W-:Y:S01]  /*6250*/  ISETP.GE.AND P4, PT, R30.reuse, 0x1, PT ;  /* 0x000000011e00780c */ /* 0x040fe20003f86270 */
[-C--:B--2---:R-:W-:Y:S01]  /*6260*/  FMUL R95, R95, R7.reuse ;  /* 0x000000075f5f7220 */ /* 0x084fe20000400000 */
[----:B------:R-:W-:Y:S01]  /*6270*/  ISETP.GE.AND P1, PT, R30, 0x2, PT ;  /* 0x000000021e00780c */ /* 0x000fe20003f26270 */
[-C--:B------:R-:W-:Y:S01]  /*6280*/  FMUL R94, R94, R7.reuse ;  /* 0x000000075e5e7220 */ /* 0x080fe20000400000 */
[----:B------:R-:W-:Y:S01]  /*6290*/  ISETP.LT.OR P0, PT, R29, 0x1, !P4 ;  /* 0x000000011d00780c */ /* 0x000fe20006701670 */
[-C--:B------:R-:W-:Y:S01]  /*62a0*/  FMUL R93, R93, R7.reuse ;  /* 0x000000075d5d7220 */ /* 0x080fe20000400000 */
[----:B------:R-:W-:Y:S01]  /*62b0*/  ISETP.LT.OR P2, PT, R29, 0x1, !P1 ;  /* 0x000000011d00780c */ /* 0x000fe20004f41670 */
[----:B------:R-:W-:Y:S01]  /*62c0*/  FMUL R92, R92, R7 ;  /* 0x000000075c5c7220 */ /* 0x000fe20000400000 */
[----:B------:R-:W-:Y:S01]  /*62d0*/  F2FP.SATFINITE.E4M3.F32.PACK_AB_MERGE_C R95, RZ, R95, RZ ;  /* 0x0000005fff5f723e */ /* 0x000fe200048070ff */
[-C--:B------:R-:W-:Y:S01]  /*62e0*/  FMUL R91, R91, R7.reuse ;  /* 0x000000075b5b7220 */ /* 0x080fe20000400000 */
[----:B------:R-:W-:Y:S01]  /*62f0*/  F2FP.SATFINITE.E4M3.F32.PACK_AB_MERGE_C R25, RZ, R94, RZ ;  /* 0x0000005eff19723e */ /* 0x000fe200048070ff */
[-C--:B------:R-:W-:Y:S01]  /*6300*/  FMUL R90, R90, R7.reuse ;  /* 0x000000075a5a7220 */ /* 0x080fe20000400000 */
[----:B------:R-:W-:Y:S01]  /*6310*/  ISETP.LT.OR P4, PT, R29, 0x9, !P4 ;  /* 0x000000091d00780c */ /* 0x000fe20006781670 */
[-C--:B------:R-:W-:Y:S01]  /*6320*/  FMUL R87, R87, R7.reuse ;  /* 0x0000000757577220 */ /* 0x080fe20000400000 */
[----:B------:R-:W-:Y:S01]  /*6330*/  ISETP.LT.OR P1, PT, R29, 0x9, !P1 ;  /* 0x000000091d00780c */ /* 0x000fe20004f21670 */
[----:B------:R-:W-:Y:S01]  /*6340*/  FMUL R86, R86, R7 ;  /* 0x0000000756567220 */ /* 0x000fe20000400000 */
[----:B------:R-:W-:Y:S01]  /*6350*/  F2FP.SATFINITE.E4M3.F32.PACK_AB_MERGE_C R93, RZ, R93, RZ ;  /* 0x0000005dff5d723e */ /* 0x000fe200048070ff */
[----:B------:R-:W-:Y:S01]  /*6360*/  @!P0 STG.E.U8 desc[UR24][R10.64], R95 ;  /* 0x0000005f0a008986 */ /* 0x000fe2000c101118 */
[C---:B------:R-:W-:Y:S01]  /*6370*/  ISETP.GE.AND P0, PT, R30.reuse, 0x9, PT ;  /* 0x000000091e00780c */ /* 0x040fe20003f06270 */
[----:B------:R-:W-:Y:S01]  /*6380*/  FMUL R85, R85, R7 ;  /* 0x0000000755557220 */ /* 0x000fe20000400000 */
[----:B------:R-:W-:Y:S01]  /*6390*/  F2FP.SATFINITE.E4M3.F32.PACK_AB_MERGE_C R91, RZ, R91, RZ ;  /* 0x0000005bff5b723e */ /* 0x000fe200048070ff */
[----:B------:R0:W-:Y:S01]  /*63a0*/  @!P2 STG.E.U8 desc[UR24][R10.64+0x1], R25 ;  /* 0x000001190a00a986 */ /* 0x0001e2000c101118 */
[----:B------:R-:W-:Y:S01]  /*63b0*/  ISETP.GE.AND P2, PT, R30, 0xa, PT ;  /* 0x0000000a1e00780c */ /* 0x000fe20003f46270 */
[-C--:B------:R-:W-:Y:S01]  /*63c0*/  FMUL R84, R84, R7.reuse ;  /* 0x0000000754547220 */ /* 0x080fe20000400000 */
[C---:B------:R-:W-:Y:S01]  /*63d0*/  ISETP.LT.OR P5, PT, R29.reuse, 0x1, !P0 ;  /* 0x000000011d00780c */ /* 0x040fe200047a1670 */
[----:B------:R-:W-:Y:S01]  /*63e0*/  @!P4 STG.E.U8 desc[UR24][R8.64], R93 ;  /* 0x0000005d0800c986 */ /* 0x000fe2000c101118 */
[----:B------:R-:W-:Y:S01]  /*63f0*/  ISETP.LT.OR P6, PT, R29, 0x1, !P2 ;  /* 0x000000011d00780c */ /* 0x000fe200057c1670 */
[-C--:B------:R-:W-:Y:S01]  /*6400*/  FMUL R81, R81, R7.reuse ;  /* 0x0000000751517220 */ /* 0x080fe20000400000 */
[----:B------:R-:W-:Y:S01]  /*6410*/  F2FP.SATFINITE.E4M3.F32.PACK_AB_MERGE_C R27, RZ, R90, RZ ;  /* 0x0000005aff1b723e */ /* 0x000fe200048070ff */
[-C--:B------:R-:W-:Y:S01]  /*6420*/  FMUL R82, R82, R7.reuse ;  /* 0x0000000752527220 */ /* 0x080fe20000400000 */
[----:B------:R-:W-:Y:S01]  /*6430*/  ISETP.GE.AND P4, PT, R30, 0x11, PT ;  /* 0x000000111e00780c */ /* 0x000fe20003f86270 */
[-C--:B------:R-:W-:Y:S01]  /*6440*/  FMUL R79, R79, R7.reuse ;  /* 0x000000074f4f7220 */ /* 0x080fe20000400000 */
[----:B------:R-:W-:Y:S01]  /*6450*/  ISETP.LT.OR P0, PT, R29, 0x9, !P0 ;  /* 0x000000091d00780c */ /* 0x000fe20004701670 */
[-C--:B------:R-:W-:Y:S01]  /*6460*/  FMUL R80, R80, R7.reuse ;  /* 0x0000000750507220 */ /* 0x080fe20000400000 */
[----:B0-----:R-:W-:Y:S01]  /*6470*/  F2FP.SATFINITE.E4M3.F32.PACK_AB_MERGE_C R25, RZ, R92, RZ ;  /* 0x0000005cff19723e */ /* 0x001fe200048070ff */
[-C--:B------:R-:W-:Y:S01]  /*6480*/  FMUL R77, R77, R7.reuse ;  /* 0x000000074d4d7220 */ /* 0x080fe20000400000 */
[----:B------:R-:W-:Y:S01]  /*6490*/  ISETP.LT.OR P2, PT, R29, 0x9, !P2 ;  /* 0x000000091d00780c */ /* 0x000fe20005741670 */
[----:B------:R-:W-:Y:S01]  /*64a0*/  FMUL R78, R78, R7 ;  /* 0x000000074e4e7220 */ /* 0x000fe20000400000 */
[----:B------:R-:W-:Y:S01]  /*64b0*/  F2FP.SATFINITE.E4M3.F32.PACK_AB_MERGE_C R87, RZ, R87, RZ ;  /* 0x00000057ff57723e */ /* 0x000fe200048070ff */
[----:B------:R0:W-:Y:S01]  /*64c0*/  @!P1 STG.E.U8 desc[UR24][R8.64+0x1], R25 ;  /* 0x0000011908009986 */ /* 0x0001e2000c101118 */
[----:B------:R-:W-:Y:S01]  /*64d0*/  ISETP.GE.AND P1, PT, R30, 0x12, PT ;  /* 0x000000121e00780c */ /* 0x000fe20003f26270 */
[----:B------:R-:W-:Y:S01]  /*64e0*/  FMUL R75, R75, R7 ;  /* 0x000000074b4b7220 */ /* 0x000fe20000400000 */
[----:B------:R-:W-:Y:S01]  /*64f0*/  F2FP.SATFINITE.E4M3.F32.PACK_AB_MERGE_C R85, RZ, R85, RZ ;  /* 0x00000055ff55723e */ /* 0x000fe200048070ff */
[----:B------:R-:W-:Y:S01]  /*6500*/  @!P5 STG.E.U8 desc[UR24][R10.64+0x8], R91 ;  /* 0x0000085b0a00d986 */ /* 0x000fe2000c101118 */
[C---:B------:R-:W-:Y:S01]  /*6510*/  ISETP.LT.OR P5, PT, R29.reuse, 0x1, !P4 ;  /* 0x000000011d00780c */ /* 0x040fe200067a1670 */
[-C--:B------:R-:W-:Y:S01]  /*6520*/  FMUL R76, R76, R7.reuse ;  /* 0x000000074c4c7220 */ /* 0x080fe20000400000 */
[C---:B------:R-:W-:Y:S01]  /*6530*/  ISETP.LT.OR P4, PT, R29.reuse, 0x9, !P4 ;  /* 0x000000091d00780c */ /* 0x040fe20006781670 */
[----:B------:R1:W-:Y:S01]  /*6540*/  @!P6 STG.E.U8 desc[UR24][R10.64+0x9], R27 ;  /* 0x0000091b0a00e986 */ /* 0x0003e2000c101118 */
[----:B------:R-:W-:Y:S01]  /*6550*/  ISETP.LT.OR P6, PT, R29, 0x1, !P1 ;  /* 0x000000011d00780c */ /* 0x000fe20004fc1670 */
[----:B------:R-:W-:Y:S01]  /*6560*/  FMUL R74, R74, R7 ;  /* 0x000000074a4a7220 */ /* 0x000fe20000400000 */
[----:B------:R-:W-:Y:S01]  /*6570*/  F2FP.SATFINITE.E4M3.F32.PACK_AB_MERGE_C R81, RZ, R81, RZ ;  /* 0x00000051ff51723e */ /* 0x000fe200048070ff */
[----:B------:R-:W-:Y:S01]  /*6580*/  @!P0 STG.E.U8 desc[UR24][R8.64+0x8], R87 ;  /* 0x0000085708008986 */ /* 0x000fe2000c101118 */
[----:B0-----:R-:W-:Y:S01]  /*6590*/  F2FP.SATFINITE.E4M3.F32.PACK_AB_MERGE_C R25, RZ, R86, RZ ;  /* 0x00000056ff19723e */ /* 0x001fe200048070ff */
[-C--:B------:R-:W-:Y:S01]  /*65a0*/  FMUL R73, R73, R7.reuse ;  /* 0x0000000749497220 */ /* 0x080fe20000400000 */
[----:B------:R-:W-:Y:S01]  /*65b0*/  ISETP.GE.AND P0, PT, R30, 0x1a, PT ;  /* 0x0000001a1e00780c */ /* 0x000fe20003f06270 */
[-C--:B------:R-:W-:Y:S01]  /*65c0*/  FMUL R72, R72, R7.reuse ;  /* 0x0000000748487220 */ /* 0x080fe20000400000 */
[----:B------:R-:W-:Y:S01]  /*65d0*/  ISETP.LT.OR P1, PT, R29, 0x9, !P1 ;  /* 0x000000091d00780c */ /* 0x000fe20004f21670 */
[----:B------:R0:W-:Y:S01]  /*65e0*/  @!P2 STG.E.U8 desc[UR24][R8.64+0x9], R25 ;  /* 0x000009190800a986 */ /* 0x0001e2000c101118 */
[----:B------:R-:W-:Y:S01]  /*65f0*/  ISETP.GE.AND P2, PT, R30, 0x19, PT ;  /* 0x000000191e00780c */ /* 0x000fe20003f46270 */
[-C--:B------:R-:W-:Y:S01]  /*6600*/  FMUL R71, R71, R7.reuse ;  /* 0x0000000747477220 */ /* 0x080fe20000400000 */
[----:B-1----:R-:W-:Y:S01]  /*6610*/  F2FP.SATFINITE.E4M3.F32.PACK_AB_MERGE_C R27, RZ, R84, RZ ;  /* 0x00000054ff1b723e */ /* 0x002fe200048070ff */
[----:B------:R-:W-:Y:S01]  /*6620*/  @!P5 STG.E.U8 desc[UR24][R10.64+0x10], R85 ;  /* 0x000010550a00d986 */ /* 0x000fe2000c101118 */
[----:B------:R-:W-:Y:S01]  /*6630*/  ISETP.LT.OR P5, PT, R29, 0x1, !P0 ;  /* 0x000000011d00780c */ /* 0x000fe200047a1670 */
[----:B------:R-:W-:Y:S01]  /*6640*/  FMUL R70, R70, R7 ;  /* 0x0000000746467220 */ /* 0x000fe20000400000 */
[----:B------:R-:W-:Y:S01]  /*6650*/  F2FP.SATFINITE.E4M3.F32.PACK_AB_MERGE_C R79, RZ, R79, RZ ;  /* 0x0000004fff4f723e */ /* 0x000fe200048070ff */
[----:B------:R1:W-:Y:S01]  /*6660*/  @!P6 STG.E.U8 desc[UR24][R10.64+0x11], R27 ;  /* 0x0000111b0a00e986 */ /* 0x0003e2000c101118 */
[----:B------:R-:W-:Y:S01]  /*6670*/  F2FP.SATFINITE.E4M3.F32.PACK_AB_MERGE_C R77, RZ, R77, RZ ;  /* 0x0000004dff4d723e */ /* 0x000fe200048070ff */
[-C--:B------:R-:W-:Y:S01]  /*6680*/  FMUL R69, R69, R7.reuse ;  /* 0x0000000745457220 */ /* 0x080fe20000400000 */
[C---:B------:R-:W-:Y:S01]  /*6690*/  ISETP.LT.OR P0, PT, R29.reuse, 0x9, !P0 ;  /* 0x000000091d00780c */ /* 0x040fe20004701670 */
[----:B------:R-:W-:Y:S01]  /*66a0*/  @!P4 STG.E.U8 desc[UR24][R8.64+0x10], R81 ;  /* 0x000010510800c986 */ /* 0x000fe2000c101118 */
[C---:B------:R-:W-:Y:S01]  /*66b0*/  ISETP.LT.OR P4, PT, R29.reuse, 0x1, !P2 ;  /* 0x000000011d00780c */ /* 0x040fe20005781670 */
[-C--:B------:R-:W-:Y:S01]  /*66c0*/  FMUL R68, R68, R7.reuse ;  /* 0x0000000744447220 */ /* 0x080fe20000400000 */
[----:B------:R-:W-:Y:S01]  /*66d0*/  ISETP.LT.OR P2, PT, R29, 0x9, !P2 ;  /* 0x000000091d00780c */ /* 0x000fe20005741670 */
[-C--:B------:R-:W-:Y:S01]  /*66e0*/  FMUL R67, R67, R7.reuse ;  /* 0x0000000743437220 */ /* 0x080fe20000400000 */
[----:B0-----:R-:W-:Y:S01]  /*66f0*/  F2FP.SATFINITE.E4M3.F32.PACK_AB_MERGE_C R25, RZ, R82, RZ ;  /* 0x00000052ff19723e */ /* 0x001fe200048070ff */
[-C--:B------:R-:W-:Y:S01]  /*6700*/  FMUL R65, R65, R7.reuse ;  /* 0x0000000741417220 */ /* 0x080fe20000400000 */
[----:B------:R-:W-:Y:S01]  /*6710*/  F2FP.SATFINITE.E4M3.F32.PACK_AB_MERGE_C R31, RZ, R78, RZ ;  /* 0x0000004eff1f723e */ /* 0x000fe200048070ff */
[-C--:B------:R-:W-:Y:S01]  /*6720*/  FMUL R66, R66, R7.reuse ;  /* 0x0000000742427220 */ /* 0x080fe20000400000 */
[----:B-1----:R-:W-:Y:S01]  /*6730*/  F2FP.SATFINITE.E4M3.F32.PACK_AB_MERGE_C R27, RZ, R80, RZ ;  /* 0x00000050ff1b723e */ /* 0x002fe200048070ff */
[----:B------:R0:W-:Y:S01]  /*6740*/  @!P1 STG.E.U8 desc[UR24][R8.64+0x11], R25 ;  /* 0x0000111908009986 */ /* 0x0001e2000c101118 */
[----:B------:R-:W-:Y:S01]  /*6750*/  ISETP.GE.AND P1, PT, R30, 0x21, PT ;  /* 0x000000211e00780c */ /* 0x000fe20003f26270 */
[----:B------:R-:W-:Y:S01]  /*6760*/  FMUL R64, R64, R7 ;  /* 0x0000000740407220 */ /* 0x000fe20000400000 */
[----:B------:R-:W-:Y:S01]  /*6770*/  F2FP.SATFINITE.E4M3.F32.PACK_AB_MERGE_C R75, RZ, R75, RZ ;  /* 0x0000004bff4b723e */ /* 0x000fe200048070ff */
[----:B------:R-:W-:Y:S01]  /*6780*/  @!P4 STG.E.U8 desc[UR24][R10.64+0x18], R79 ;  /* 0x0000184f0a00c986 */ /* 0x000fe2000c101118 */
[----:B------:R-:W-:Y:S01]  /*6790*/  ISETP.LT.OR P4, PT, R29, 0x1, !P1 ;  /* 0x000000011d00780c */ /* 0x000fe20004f81670 */
[----:B------:R-:W-:Y:S01]  /*67a0*/  FMUL R23, R23, R7 ;  /* 0x0000000717177220 */ /* 0x000fe20000400000 */
[----:B------:R-:W-:Y:S01]  /*67b0*/  ISETP.LT.OR P1, PT, R29, 0x9, !P1 ;  /* 0x000000091d00780c */ /* 0x000fe20004f21670 */
[----:B------:R1:W-:Y:S01]  /*67c0*/  @!P5 STG.E.U8 desc[UR24][R10.64+0x19], R27 ;  /* 0x0000191b0a00d986 */ /* 0x0003e2000c101118 */
[----:B------:R-:W-:Y:S01]  /*67d0*/  F2FP.SATFINITE.E4M3.F32.PACK_AB_MERGE_C R73, RZ, R73, RZ ;  /* 0x00000049ff49723e */ /* 0x000fe200048070ff */
[----:B------:R-:W-:Y:S01]  /*67e0*/  FMUL R21, R21, R7 ;  /* 0x0000000715157220 */ /* 0x000fe20000400000 */
[----:B------:R-:W-:Y:S01]  /*67f0*/  F2FP.SATFINITE.E4M3.F32.PACK_AB_MERGE_C R71, RZ, R71, RZ ;  /* 0x00000047ff47723e */ /* 0x000fe200048070ff */
[----:B------:R-:W-:Y:S01]  /*6800*/  @!P2 STG.E.U8 desc[UR24][R8.64+0x18], R77 ;  /* 0x0000184d0800a986 */ /* 0x000fe2000c101118 */
[----:B------:R-:W-:Y:S01]  /*6810*/  ISETP.GE.AND P2, PT, R30, 0x22, PT ;  /* 0x000000221e00780c */ /* 0x000fe20003f46270 */
[-C--:B------:R-:W-:Y:S01]  /*6820*/  FMUL R22, R22, R7.reuse ;  /* 0x0000000716167220 */ /* 0x080fe20000400000 */
[----:B0-----:R-:W-:Y:S01]  /*6830*/  F2FP.SATFINITE.E4M3.F32.PACK_AB_MERGE_C R25, RZ, R76, RZ ;  /* 0x0000004cff19723e */ /* 0x001fe200048070ff */
[----:B------:R0:W-:Y:S01]  /*6840*/  @!P0 STG.E.U8 desc[UR24][R8.64+0x19], R31 ;  /* 0x0000191f08008986 */ /* 0x0001e2000c101118 */
[----:B------:R-:W-:Y:S01]  /*6850*/  ISETP.LT.OR P5, PT, R29, 0x1, !P2 ;  /* 0x000000011d00780c */ /* 0x000fe200057a1670 */
[-C--:B------:R-:W-:Y:S01]  /*6860*/  FMUL R19, R19, R7.reuse ;  /* 0x0000000713137220 */ /* 0x080fe20000400000 */
[----:B------:R-:W-:Y:S01]  /*6870*/  ISETP.LT.OR P2, PT, R29, 0x9, !P2 ;  /* 0x000000091d00780c */ /* 0x000fe20005741670 */
[----:B------:R-:W-:Y:S01]  /*6880*/  @!P4 STG.E.U8 desc[UR24][R10.64+0x20], R75 ;  /* 0x0000204b0a00c986 */ /* 0x000fe2000c101118 */
[----:B-1----:R-:W-:Y:S01]  /*6890*/  F2FP.SATFINITE.E4M3.F32.PACK_AB_MERGE_C R27, RZ, R74, RZ ;  /* 0x0000004aff1b723e */ /* 0x002fe200048070ff */
[-C--:B------:R-:W-:Y:S01]  /*68a0*/  FMUL R20, R20, R7.reuse ;  /* 0x0000000714147220 */ /* 0x080fe20000400000 */
[C---:B------:R-:W-:Y:S01]  /*68b0*/  ISETP.GE.AND P4, PT, R30.reuse, 0x2a, PT ;  /* 0x0000002a1e00780c */ /* 0x040fe20003f86270 */
[-C--:B------:R-:W-:Y:S01]  /*68c0*/  FMUL R17, R17, R7.reuse ;  /* 0x0000000711117220 */ /* 0x080fe20000400000 */
[----:B------:R-:W-:Y:S01]  /*68d0*/  ISETP.GE.AND P0, PT, R30, 0x29, PT ;  /* 0x000000291e00780c */ /* 0x000fe20003f06270 */
[----:B------:R-:W-:Y:S01]  /*68e0*/  FMUL R18, R18, R7 ;  /* 0x0000000712127220 */ /* 0x000fe20000400000 */
[----:B------:R-:W-:Y:S01]  /*68f0*/  F2FP.SATFINITE.E4M3.F32.PACK_AB_MERGE_C R69, RZ, R69, RZ ;  /* 0x00000045ff45723e */ /* 0x000fe200048070ff */
[-C--:B------:R-:W-:Y:S01]  /*6900*/  FMUL R15, R15, R7.reuse ;  /* 0x000000070f0f7220 */ /* 0x080fe20000400000 */
[C---:B------:R-:W-:Y:S01]  /*6910*/  ISETP.LT.OR P6, PT, R29.reuse, 0x1, !P0 ;  /* 0x000000011d00780c */ /* 0x040fe200047c1670 */
[----:B------:R1:W-:Y:S01]  /*6920*/  @!P5 STG.E.U8 desc[UR24][R10.64+0x21], R25 ;  /* 0x000021190a00d986 */ /* 0x0003e2000c101118 */
[C---:B------:R-:W-:Y:S01]  /*6930*/  ISETP.LT.OR P5, PT, R29.reuse, 0x9, !P4 ;  /* 0x000000091d00780c */ /* 0x040fe200067a1670 */
[-C--:B------:R-:W-:Y:S01]  /*6940*/  FMUL R16, R16, R7.reuse ;  /* 0x0000000710107220 */ /* 0x080fe20000400000 */
[C---:B------:R-:W-:Y:S01]  /*6950*/  ISETP.LT.OR P0, PT, R29.reuse, 0x9, !P0 ;  /* 0x000000091d00780c */ /* 0x040fe20004701670 */
[----:B------:R2:W-:Y:S01]  /*6960*/  @!P2 STG.E.U8 desc[UR24][R8.64+0x21], R27 ;  /* 0x0000211b0800a986 */ /* 0x0005e2000c101118 */
[----:B------:R-:W-:Y:S01]  /*6970*/  ISETP.LT.OR P2, PT, R29, 0x1, !P4 ;  /* 0x000000011d00780c */ /* 0x000fe20006741670 */
[-C--:B------:R-:W-:Y:S01]  /*6980*/  FMUL R13, R13, R7.reuse ;  /* 0x000000070d0d7220 */ /* 0x080fe20000400000 */
[C---:B------:R-:W-:Y:S01]  /*6990*/  ISETP.GE.AND P4, PT, R30.reuse, 0x32, PT ;  /* 0x000000321e00780c */ /* 0x040fe20003f86270 */
[----:B------:R-:W-:Y:S01]  /*69a0*/  @!P1 STG.E.U8 desc[UR24][R8.64+0x20], R73 ;  /* 0x0000204908009986 */ /* 0x000fe2000c101118 */
[----:B------:R-:W-:Y:S01]  /*69b0*/  ISETP.GE.AND P1, PT, R30, 0x31, PT ;  /* 0x000000311e00780c */ /* 0x000fe20003f26270 */
[----:B------:R-:W-:Y:S01]  /*69c0*/  FMUL R14, R14, R7 ;  /* 0x000000070e0e7220 */ /* 0x000fe20000400000 */
[----:B0-----:R-:W-:Y:S01]  /*69d0*/  F2FP.SATFINITE.E4M3.F32.PACK_AB_MERGE_C R31, RZ, R68, RZ ;  /* 0x00000044ff1f723e */ /* 0x001fe200048070ff */
[----:B------:R-:W-:Y:S01]  /*69e0*/  @!P6 STG.E.U8 desc[UR24][R10.64+0x28], R71 ;  /* 0x000028470a00e986 */ /* 0x000fe2000c101118 */
[----:B-1----:R-:W-:-:S02]  /*69f0*/  F2FP.SATFINITE.E4M3.F32.PACK_AB_MERGE_C R25, RZ, R72, RZ ;  /* 0x00000048ff19723e */ /* 0x002fc400048070ff */
[C---:B------:R-:W-:Y:S02]  /*6a00*/  ISETP.LT.OR P6, PT, R29.reuse, 0x1, !P1 ;  /* 0x000000011d00780c */ /* 0x040fe40004fc1670 */
[----:B--2---:R-:W-:Y:S01]  /*6a10*/  F2FP.SATFINITE.E4M3.F32.PACK_AB_MERGE_C R27, RZ, R70, RZ ;  /* 0x00000046ff1b723e */ /* 0x004fe200048070ff */
[----:B------:R0:W-:Y:S01]  /*6a20*/  @!P2 STG.E.U8 desc[UR24][R10.64+0x29], R25 ;  /* 0x000029190a00a986 */ /* 0x0001e2000c101118 */
[C---:B------:R-:W-:Y:S02]  /*6a30*/  ISETP.LT.OR P2, PT, R29.reuse, 0x1, !P4 ;  /* 0x000000011d00780c */ /* 0x040fe40006741670 */
[----:B------:R-:W-:Y:S01]  /*6a40*/  F2FP.SATFINITE.E4M3.F32.PACK_AB_MERGE_C R67, RZ, R67, RZ ;  /* 0x00000043ff43723e */ /* 0x000fe200048070ff */
[----:B------:R1:W-:Y:S01]  /*6a50*/  @!P5 STG.E.U8 desc[UR24][R8.64+0x29], R27 ;  /* 0x0000291b0800d986 */ /* 0x0003e2000c101118 */
[C---:B------:R-:W-:Y:S02]  /*6a60*/  ISETP.LT.OR P5, PT, R29.reuse, 0x9, !P4 ;  /* 0x000000091d00780c */ /* 0x040fe400067a1670 */
[----:B------:R-:W-:Y:S01]  /*6a70*/  ISETP.GE.AND P4, PT, R30, 0x3a, PT ;  /* 0x0000003a1e00780c */ /* 0x000fe20003f86270 */
[----:B------:R-:W-:Y:S01]  /*6a80*/  @!P0 STG.E.U8 desc[UR24][R8.64+0x28], R69 ;  /* 0x0000284508008986 */ /* 0x000fe2000c101118 */
[----:B------:R-:W-:-:S02]  /*6a90*/  ISETP.LT.OR P1, PT, R29, 0x9, !P1 ;  /* 0x000000091d00780c */ /* 0x000fc40004f21670 */
[----:B------:R-:W-:Y:S01]  /*6aa0*/  ISETP.GE.AND P0, PT, R30, 0x39, PT ;  /* 0x000000391e00780c */ /* 0x000fe20003f06270 */
[----:B------:R-:W-:Y:S01]  /*6ab0*/  @!P6 STG.E.U8 desc[UR24][R10.64+0x30], R67 ;  /* 0x000030430a00e986 */ /* 0x000fe2000c101118 */
[----:B------:R-:W-:Y:S02]  /*6ac0*/  F2FP.SATFINITE.E4M3.F32.PACK_AB_MERGE_C R65, RZ, R65, RZ ;  /* 0x00000041ff41723e */ /* 0x000fe400048070ff */
[C---:B------:R-:W-:Y:S01]  /*6ad0*/  ISETP.LT.OR P6, PT, R29.reuse, 0x1, !P0 ;  /* 0x000000011d00780c */ /* 0x040fe200047c1670 */
[----:B------:R-:W-:Y:S01]  /*6ae0*/  @!P2 STG.E.U8 desc[UR24][R10.64+0x31], R31 ;  /* 0x0000311f0a00a986 */ /* 0x000fe2000c101118 */
[----:B------:R-:W-:Y:S02]  /*6af0*/  ISETP.LT.OR P2, PT, R29, 0x1, !P4 ;  /* 0x000000011d00780c */ /* 0x000fe40006741670 */
[----:B0-----:R-:W-:Y:S02]  /*6b00*/  F2FP.SATFINITE.E4M3.F32.PACK_AB_MERGE_C R25, RZ, R66, RZ ;  /* 0x00000042ff19723e */ /* 0x001fe400048070ff */
[----:B-1----:R-:W-:Y:S01]  /*6b10*/  F2FP.SATFINITE.E4M3.F32.PACK_AB_MERGE_C R27, RZ, R64, RZ ;  /* 0x00000040ff1b723e */ /* 0x002fe200048070ff */
[----:B------:R-:W-:Y:S01]  /*6b20*/  @!P1 STG.E.U8 desc[UR24][R8.64+0x30], R65 ;  /* 0x0000304108009986 */ /* 0x000fe2000c101118 */
[----:B------:R-:W-:-:S02]  /*6b30*/  F2FP.SATFINITE.E4M3.F32.PACK_AB_MERGE_C R23, RZ, R23, RZ ;  /* 0x00000017ff17723e */ /* 0x000fc400048070ff */
[C---:B------:R-:W-:Y:S01]  /*6b40*/  ISETP.LT.OR P1, PT, R29.reuse, 0x9, !P0 ;  /* 0x000000091d00780c */ /* 0x040fe20004721670 */
[----:B------:R0:W-:Y:S01]  /*6b50*/  @!P5 STG.E.U8 desc[UR24][R8.64+0x31], R25 ;  /* 0x000031190800d986 */ /* 0x0001e2000c101118 */
[C---:B------:R-:W-:Y:S02]  /*6b60*/  ISETP.LT.OR P4, PT, R29.reuse, 0x9, !P4 ;  /* 0x000000091d00780c */ /* 0x040fe40006781670 */
[C---:B------:R-:W-:Y:S01]  /*6b70*/  ISETP.GE.AND P0, PT, R30.reuse, 0x42, PT ;  /* 0x000000421e00780c */ /* 0x040fe20003f06270 */
[----:B------:R-:W-:Y:S01]  /*6b80*/  @!P2 STG.E.U8 desc[UR24][R10.64+0x39], R27 ;  /* 0x0000391b0a00a986 */ /* 0x000fe2000c101118 */
[----:B------:R-:W-:Y:S02]  /*6b90*/  ISETP.GE.AND P2, PT, R30, 0x41, PT ;  /* 0x000000411e00780c */ /* 0x000fe40003f46270 */
[----:B------:R-:W-:Y:S01]  /*6ba0*/  F2FP.SATFINITE.E4M3.F32.PACK_AB_MERGE_C R21, RZ, R21, RZ ;  /* 0x00000015ff15723e */ /* 0x000fe200048070ff */
[----:B------:R1:W-:Y:S01]  /*6bb0*/  @!P6 STG.E.U8 desc[UR24][R10.64+0x38], R23 ;  /* 0x000038170a00e986 */ /* 0x0003e2000c101118 */
[----:B------:R-:W-:-:S02]  /*6bc0*/  ISETP.LT.OR P5, PT, R29, 0x1, !P2 ;  /* 0x000000011d00780c */ /* 0x000fc400057a1670 */
[C---:B------:R-:W-:Y:S01]  /*6bd0*/  ISETP.LT.OR P6, PT, R29.reuse, 0x1, !P0 ;  /* 0x000000011d00780c */ /* 0x040fe200047c1670 */
[----:B------:R-:W-:Y:S01]  /*6be0*/  @!P1 STG.E.U8 desc[UR24][R8.64+0x38], R21 ;  /* 0x0000381508009986 */ /* 0x000fe2000c101118 */
[----:B0-----:R-:W-:Y:S02]  /*6bf0*/  F2FP.SATFINITE.E4M3.F32.PACK_AB_MERGE_C R25, RZ, R22, RZ ;  /* 0x00000016ff19723e */ /* 0x001fe400048070ff */
[----:B------:R-:W-:Y:S02]  /*6c00*/  F2FP.SATFINITE.E4M3.F32.PACK_AB_MERGE_C R19, RZ, R19, RZ ;  /* 0x00000013ff13723e */ /* 0x000fe400048070ff */
[----:B------:R-:W-:Y:S01]  /*6c10*/  ISETP.LT.OR P1, PT, R29, 0x9, !P2 ;  /* 0x000000091d00780c */ /* 0x000fe20005721670 */
[----:B------:R-:W-:Y:S01]  /*6c20*/  @!P4 STG.E.U8 desc[UR24][R8.64+0x39], R25 ;  /* 0x000039190800c986 */ /* 0x000fe2000c101118 */
[C---:B------:R-:W-:Y:S02]  /*6c30*/  ISETP.GE.AND P4, PT, R30.reuse, 0x49, PT ;  /* 0x000000491e00780c */ /* 0x040fe40003f86270 */
[----:B-1----:R-:W-:Y:S01]  /*6c40*/  F2FP.SATFINITE.E4M3.F32.PACK_AB_MERGE_C R23, RZ, R20, RZ ;  /* 0x00000014ff17723e */ /* 0x002fe200048070ff */
[----:B------:R0:W-:Y:S01]  /*6c50*/  @!P5 STG.E.U8 desc[UR24][R10.64+0x40], R19 ;  /* 0x000040130a00d986 */ /* 0x0001e2000c101118 */
[----:B------:R-:W-:-:S02]  /*6c60*/  ISETP.GE.AND P2, PT, R30, 0x4a, PT ;  /* 0x0000004a1e00780c */ /* 0x000fc40003f46270 */
[C---:B------:R-:W-:Y:S01]  /*6c70*/  ISETP.LT.OR P0, PT, R29.reuse, 0x9, !P0 ;  /* 0x000000091d00780c */ /* 0x040fe20004701670 */
[----:B------:R1:W-:Y:S01]  /*6c80*/  @!P6 STG.E.U8 desc[UR24][R10.64+0x41], R23 ;  /* 0x000041170a00e986 */ /* 0x0003e2000c101118 */
[C---:B------:R-:W-:Y:S02]  /*6c90*/  ISETP.LT.OR P5, PT, R29.reuse, 0x1, !P4 ;  /* 0x000000011d00780c */ /* 0x040fe400067a1670 */
[C---:B------:R-:W-:Y:S02]  /*6ca0*/  ISETP.LT.OR P6, PT, R29.reuse, 0x1, !P2 ;  /* 0x000000011d00780c */ /* 0x040fe400057c1670 */
[C---:B------:R-:W-:Y:S02]  /*6cb0*/  ISETP.LT.OR P4, PT, R29.reuse, 0x9, !P4 ;  /* 0x000000091d00780c */ /* 0x040fe40006781670 */
[----:B------:R-:W-:Y:S02]  /*6cc0*/  ISETP.LT.OR P2, PT, R29, 0x9, !P2 ;  /* 0x000000091d00780c */ /* 0x000fe40005741670 */
[----:B------:R-:W-:-:S02]  /*6cd0*/  F2FP.SATFINITE.E4M3.F32.PACK_AB_MERGE_C R17, RZ, R17, RZ ;  /* 0x00000011ff11723e */ /* 0x000fc400048070ff */
[----:B0-----:R-:W-:Y:S02]  /*6ce0*/  F2FP.SATFINITE.E4M3.F32.PACK_AB_MERGE_C R19, RZ, R18, RZ ;  /* 0x00000012ff13723e */ /* 0x001fe400048070ff */
[----:B------:R-:W-:Y:S01]  /*6cf0*/  F2FP.SATFINITE.E4M3.F32.PACK_AB_MERGE_C R15, RZ, R15, RZ ;  /* 0x0000000fff0f723e */ /* 0x000fe200048070ff */
[----:B------:R0:W-:Y:S01]  /*6d00*/  @!P1 STG.E.U8 desc[UR24][R8.64+0x40], R17 ;  /* 0x0000401108009986 */ /* 0x0001e2000c101118 */
[----:B------:R-:W-:Y:S02]  /*6d10*/  F2FP.SATFINITE.E4M3.F32.PACK_AB_MERGE_C R21, RZ, R16, RZ ;  /* 0x00000010ff15723e */ /* 0x000fe400048070ff */
[----:B------:R-:W-:Y:S01]  /*6d20*/  F2FP.SATFINITE.E4M3.F32.PACK_AB_MERGE_C R13, RZ, R13, RZ ;  /* 0x0000000dff0d723e */ /* 0x000fe200048070ff */
[----:B------:R0:W-:Y:S01]  /*6d30*/  @!P0 STG.E.U8 desc[UR24][R8.64+0x41], R19 ;  /* 0x0000411308008986 */ /* 0x0001e2000c101118 */
[----:B-1----:R-:W-:-:S03]  /*6d40*/  F2FP.SATFINITE.E4M3.F32.PACK_AB_MERGE_C R23, RZ, R14, RZ ;  /* 0x0000000eff17723e */ /* 0x002fc600048070ff */
[----:B------:R0:W-:Y:S04]  /*6d50*/  @!P5 STG.E.U8 desc[UR24][R10.64+0x48], R15 ;  /* 0x0000480f0a00d986 */ /* 0x0001e8000c101118 */
[----:B------:R0:W-:Y:S04]  /*6d60*/  @!P6 STG.E.U8 desc[UR24][R10.64+0x49], R21 ;  /* 0x000049150a00e986 */ /* 0x0001e8000c101118 */
[----:B------:R0:W-:Y:S04]  /*6d70*/  @!P4 STG.E.U8 desc[UR24][R8.64+0x48], R13 ;  /* 0x0000480d0800c986 */ /* 0x0001e8000c101118 */
[----:B------:R0:W-:Y:S02]  /*6d80*/  @!P2 STG.E.U8 desc[UR24][R8.64+0x49], R23 ;  /* 0x000049170800a986 */ /* 0x0001e4000c101118 */
.L_x_117:
[----:B------:R-:W-:Y:S05]  /*6d90*/  BSYNC B0 ;  /* 0x0000000000007941 */ /* 0x000fea0003800000 */
.L_x_35:
[----:B------:R-:W-:Y:S01]  /*6da0*/  ULDC UR6, c[0x0][0xc] ;  /* 0x0000030000067ab9 */ /* 0x000fe20000000800 */
[----:B------:R-:W-:Y:S01]  /*6db0*/  ULDC UR7, c[0x0][0x10] ;  /* 0x0000040000077ab9 */ /* 0x000fe20000000800 */
[----:B01----:R-:W0:Y:S01]  /*6dc0*/  LDC R9, c[0x0][0x14] ;  /* 0x00000500ff097b82 */ /* 0x003e220000000800 */
[----:B------:R-:W-:Y:S01]  /*6dd0*/  UIMAD.WIDE.U32 UR6, UR6, UR7, URZ ;  /* 0x00000007060672a5 */ /* 0x000fe2000f8e003f */
[----:B------:R-:W-:Y:S01]  /*6de0*/  PRMT R8, RZ, 0x7610, R8 ;  /* 0x00007610ff087816 */ /* 0x000fe20000000008 */
[----:B------:R-:W-:Y:S02]  /*6df0*/  IMAD.MOV.U32 R89, RZ, RZ, -0x1 ;  /* 0xffffffffff597424 */ /* 0x000fe400078e00ff */
[----:B------:R-:W-:Y:S02]  /*6e00*/  IMAD.MOV.U32 R83, RZ, RZ, -0x1 ;  /* 0xffffffffff537424 */ /* 0x000fe400078e00ff */
[----:B0-----:R-:W-:-:S04]  /*6e10*/  IMAD.WIDE.U32 R2, R9, UR6, R2 ;  /* 0x0000000609027c25 */ /* 0x001fc8000f8e0002 */
[----:B------:R-:W-:Y:S01]  /*6e20*/  IMAD R9, R9, UR7, RZ ;  /* 0x0000000709097c24 */ /* 0x000fe2000f8e02ff */
[----:B------:R-:W-:Y:S02]  /*6e30*/  ULDC.64 UR6, c[0x0][0x650] ;  /* 0x0001940000067ab9 */ /* 0x000fe40000000a00 */
[----:B------:R-:W-:Y:S01]  /*6e40*/  ISETP.GE.U32.AND P0, PT, R2, UR6, PT ;  /* 0x0000000602007c0c */ /* 0x000fe2000bf06070 */
[----:B------:R-:W-:-:S05]  /*6e50*/  IMAD.IADD R3, R3, 0x1, R9 ;  /* 0x0000000103037824 */ /* 0x000fca00078e0209 */
[----:B------:R-:W-:-:S13]  /*6e60*/  ISETP.GE.U32.AND.EX P0, PT, R3, UR7, PT, P0 ;  /* 0x0000000703007c0c */ /* 0x000fda000bf06100 */
[----:B------:R-:W-:Y:S05]  /*6e70*/  @P0 BRA `(.L_x_118) ;  /* 0x0000000400600947 */ /* 0x000fea0003800000 */
[----:B------:R-:W0:Y:S01]  /*6e80*/  S2R R22, SR_CTAID.X ;  /* 0x0000000000167919 */ /* 0x000e220000002500 */
[----:B------:R-:W1:Y:S01]  /*6e90*/  LDC.64 R16, c[0x0][0x628] ;  /* 0x00018a00ff107b82 */ /* 0x000e620000000a00 */
[----:B------:R-:W-:Y:S01]  /*6ea0*/  ULDC UR6, c[0x0][0x150] ;  /* 0x0000540000067ab9 */ /* 0x000fe20000000800 */
[----:B------:R-:W-:Y:S01]  /*6eb0*/  IMAD.MOV.U32 R14, RZ, RZ, R2 ;  /* 0x000000ffff0e7224 */ /* 0x000fe200078e0002 */
[----:B--2---:R-:W2:Y:S01]  /*6ec0*/  S2R R24, SR_CTAID.Y ;  /* 0x0000000000187919 */ /* 0x004ea20000002600 */
[----:B------:R-:W-:-:S04]  /*6ed0*/  IMAD.MOV.U32 R15, RZ, RZ, R3 ;  /* 0x000000ffff0f7224 */ /* 0x000fc800078e0003 */
[----:B------:R-:W2:Y:S08]  /*6ee0*/  LDC R25, c[0x0][0x144] ;  /* 0x00005100ff197b82 */ /* 0x000eb00000000800 */
[----:B------:R-:W2:Y:S08]  /*6ef0*/  LDC R18, c[0x0][0x630] ;  /* 0x00018c00ff127b82 */ /* 0x000eb00000000800 */
[----:B------:R-:W2:Y:S01]  /*6f00*/  LDC.64 R20, c[0x0][0x620] ;  /* 0x00018800ff147b82 */ /* 0x000ea20000000a00 */
[----:B-1----:R-:W-:-:S04]  /*6f10*/  ISETP.NE.U32.AND P0, PT, R16, RZ, PT ;  /* 0x000000ff1000720c */ /* 0x002fc80003f05070 */
[----:B------:R-:W-:Y:S02]  /*6f20*/  ISETP.NE.AND.EX P0, PT, R17, RZ, PT, P0 ;  /* 0x000000ff1100720c */ /* 0x000fe40003f05300 */
[----:B0-----:R-:W-:-:S05]  /*6f30*/  I2FP.F32.U32 R8, R22 ;  /* 0x0000001600087245 */ /* 0x001fca0000201000 */
[----:B------:R-:W-:-:S04]  /*6f40*/  FMUL R8, R8, UR6 ;  /* 0x0000000608087c20 */ /* 0x000fc80008400000 */
[----:B------:R0:W1:Y:S02]  /*6f50*/  F2I.U32.TRUNC.NTZ R23, R8 ;  /* 0x0000000800177305 */ /* 0x000064000020f000 */
[----:B------:R-:W-:Y:S05]  /*6f60*/  @!P0 BRA `(.L_x_119) ;  /* 0x0000000000288947 */ /* 0x000fea0003800000 */
[----:B------:R-:W3:Y:S02]  /*6f70*/  LDC R9, c[0x0][0x634] ;  /* 0x00018d00ff097b82 */ /* 0x000ee40000000800 */
[----:B---3--:R-:W-:-:S05]  /*6f80*/  IADD3 R13, P0, R2, R9, RZ ;  /* 0x00000009020d7210 */ /* 0x008fca0007f1e0ff */
[----:B------:R-:W-:-:S04]  /*6f90*/  IMAD.X R19, RZ, RZ, R3, P0 ;  /* 0x000000ffff137224 */ /* 0x000fc800000e0603 */
[----:B0-----:R-:W-:-:S04]  /*6fa0*/  IMAD.WIDE.U32 R8, R19, R16, RZ ;  /* 0x0000001013087225 */ /* 0x001fc800078e00ff */
[----:B-----5:R-:W-:-:S04]  /*6fb0*/  IMAD.WIDE.U32 R10, P0, R13, R17, R8 ;  /* 0x000000110d0a7225 */ /* 0x020fc80007800008 */
[----:B------:R-:W-:-:S04]  /*6fc0*/  IMAD.WIDE.U32 R8, R13, R16, RZ ;  /* 0x000000100d087225 */ /* 0x000fc800078e00ff */
[----:B------:R-:W-:Y:S01]  /*6fd0*/  IMAD.X R15, RZ, RZ, RZ, P0 ;  /* 0x000000ffff0f7224 */ /* 0x000fe200000e06ff */
[----:B------:R-:W-:Y:S01]  /*6fe0*/  IADD3 RZ, P0, R9, R10, RZ ;  /* 0x0000000a09ff7210 */ /* 0x000fe20007f1e0ff */
[----:B------:R-:W-:-:S04]  /*6ff0*/  IMAD.MOV.U32 R14, RZ, RZ, R11 ;  /* 0x000000ffff0e7224 */ /* 0x000fc800078e000b */
[----:B------:R-:W-:-:S08]  /*7000*/  IMAD.WIDE.U32.X R14, R19, R17, R14, P0 ;  /* 0x00000011130e7225 */ /* 0x000fd000000e040e */
.L_x_119:
[----:B------:R-:W3:Y:S01]  /*7010*/  LDC.64 R30, c[0x0][0x640] ;  /* 0x00019000ff1e7b82 */ /* 0x000ee20000000a00 */
[-C--:B--2---:R-:W-:Y:S01]  /*7020*/  SHF.R.U64 R83, R14, R18.reuse, R15 ;  /* 0x000000120e537219 */ /* 0x084fe2000000120f */
[----:B-1----:R-:W-:Y:S01]  /*7030*/  IMAD.MOV R23, RZ, RZ, -R23 ;  /* 0x000000ffff177224 */ /* 0x002fe200078e0a17 */
[----:B0-----:R-:W-:Y:S01]  /*7040*/  SHF.R.U32.HI R8, RZ, R18, R15 ;  /* 0x00000012ff087219 */ /* 0x001fe2000001160f */
[----:B------:R-:W-:Y:S01]  /*7050*/  ULDC UR6, c[0x0][0x154] ;  /* 0x0000550000067ab9 */ /* 0x000fe20000000800 */
[----:B------:R-:W-:Y:S01]  /*7060*/  IADD3 R11, P0, RZ, -R83, RZ ;  /* 0x80000053ff0b7210 */ /* 0x000fe20007f1e0ff */
[----:B------:R-:W-:Y:S02]  /*7070*/  IMAD R23, R25, R23, R22 ;  /* 0x0000001719177224 */ /* 0x000fe400078e0216 */
[----:B------:R-:W0:Y:S01]  /*7080*/  LDC R14, c[0x0][0x618] ;  /* 0x00018600ff0e7b82 */ /* 0x000e220000000800 */
[----:B------:R-:W-:Y:S02]  /*7090*/  IMAD.MOV.U32 R13, RZ, RZ, 0x1 ;  /* 0x00000001ff0d7424 */ /* 0x000fe400078e00ff */
[----:B------:R-:W-:-:S04]  /*70a0*/  IMAD.X R9, RZ, RZ, ~R8, P0 ;  /* 0x000000ffff097224 */ /* 0x000fc800000e0e08 */
[-C--:B-----5:R-:W-:Y:S01]  /*70b0*/  IMAD R10, R9, R20.reuse, RZ ;  /* 0x00000014090a7224 */ /* 0x0a0fe200078e02ff */
[----:B---34-:R-:W1:Y:S01]  /*70c0*/  LDC R26, c[0x0][0x608] ;  /* 0x00018200ff1a7b82 */ /* 0x018e620000000800 */
[----:B------:R-:W-:-:S04]  /*70d0*/  IMAD.WIDE.U32 R8, R11, R20, R2 ;  /* 0x000000140b087225 */ /* 0x000fc800078e0002 */
[----:B------:R-:W-:Y:S01]  /*70e0*/  IMAD R11, R11, R21, R10 ;  /* 0x000000150b0b7224 */ /* 0x000fe200078e020a */
[----:B------:R-:W-:Y:S02]  /*70f0*/  I2FP.F32.U32 R10, R24 ;  /* 0x00000018000a7245 */ /* 0x000fe40000201000 */
[----:B------:R-:W2:Y:S01]  /*7100*/  LDC R28, c[0x0][0x658] ;  /* 0x00019600ff1c7b82 */ /* 0x000ea20000000800 */
[----:B------:R-:W-:Y:S01]  /*7110*/  IMAD.IADD R9, R9, 0x1, R11 ;  /* 0x0000000109097824 */ /* 0x000fe200078e020b */
[----:B------:R-:W-:Y:S01]  /*7120*/  ISETP.NE.U32.AND P0, PT, R30, RZ, PT ;  /* 0x000000ff1e00720c */ /* 0x000fe20003f05070 */
[----:B------:R-:W-:Y:S01]  /*7130*/  FMUL R10, R10, UR6 ;  /* 0x000000060a0a7c20 */ /* 0x000fe20008400000 */
[----:B------:R-:W-:Y:S02]  /*7140*/  IMAD.MOV.U32 R11, RZ, RZ, -0x1 ;  /* 0xffffffffff0b7424 */ /* 0x000fe400078e00ff */
[----:B------:R-:W-:Y:S01]  /*7150*/  ISETP.NE.AND.EX P0, PT, R31, RZ, PT, P0 ;  /* 0x000000ff1f00720c */ /* 0x000fe20003f05300 */
[----:B------:R3:W4:Y:S01]  /*7160*/  F2I.U32.TRUNC.NTZ R19, R10 ;  /* 0x0000000a00137305 */ /* 0x000722000020f000 */
[----:B------:R-:W3:Y:S01]  /*7170*/  LDC R21, c[0x0][0x148] ;  /* 0x00005200ff157b82 */ /* 0x000ee20000000800 */
[----:B0-----:R-:W-:-:S02]  /*7180*/  SHF.R.U64 R18, R8, R14, R9 ;  /* 0x0000000e08127219 */ /* 0x001fc40000001209 */
[----:B------:R-:W-:-:S05]  /*7190*/  SHF.R.U32.HI R9, RZ, R14, R9 ;  /* 0x0000000eff097219 */ /* 0x000fca0000011609 */
[----:B------:R-:W0:Y:S01]  /*71a0*/  LDC R22, c[0x0][0x600] ;  /* 0x00018000ff167b82 */ /* 0x000e220000000800 */
[-CC-:B-1----:R-:W-:Y:S02]  /*71b0*/  SHF.R.U64 R16, R18, R26.reuse, R9.reuse ;  /* 0x0000001a12107219 */ /* 0x182fe40000001209 */
[----:B------:R-:W-:-:S05]  /*71c0*/  SHF.R.U32.HI R9, RZ, R26, R9 ;  /* 0x0000001aff097219 */ /* 0x000fca0000011609 */
[----:B------:R-:W1:Y:S01]  /*71d0*/  LDC R27, c[0x0][0x648] ;  /* 0x00019200ff1b7b82 */ /* 0x000e620000000800 */
[-CC-:B--2---:R-:W-:Y:S02]  /*71e0*/  SHF.R.U64 R20, R16, R28.reuse, R9.reuse ;  /* 0x0000001c10147219 */ /* 0x184fe40000001209 */
[-C--:B------:R-:W-:Y:S02]  /*71f0*/  SHF.L.U32 R11, R11, R28.reuse, RZ ;  /* 0x0000001c0b0b7219 */ /* 0x080fe400000006ff */
[-C--:B------:R-:W-:Y:S01]  /*7200*/  SHF.R.U32.HI R9, RZ, R28.reuse, R9 ;  /* 0x0000001cff097219 */ /* 0x080fe20000011609 */
[----:B------:R-:W-:Y:S01]  /*7210*/  IMAD.MOV.U32 R8, RZ, RZ, R20 ;  /* 0x000000ffff087224 */ /* 0x000fe200078e0014 */
[----:B------:R-:W-:Y:S01]  /*7220*/  SHF.L.U32 R28, R13, R28, RZ ;  /* 0x0000001c0d1c7219 */ /* 0x000fe200000006ff */
[----:B------:R-:W2:Y:S01]  /*7230*/  LDC R29, c[0x0][0x638] ;  /* 0x00018e00ff1d7b82 */ /* 0x000ea20000000800 */
[----:B------:R-:W-:-:S07]  /*7240*/  LOP3.LUT R25, RZ, R11, RZ, 0x33, !PT ;  /* 0x0000000bff197212 */ /* 0x000fce00078e33ff */
[----:B------:R-:W0:Y:S01]  /*7250*/  LDC R32, c[0x0][0x610] ;  /* 0x00018400ff207b82 */ /* 0x000e220000000800 */
[----:B----4-:R-:W-:Y:S05]  /*7260*/  @!P0 BRA `(.L_x_120) ;  /* 0x0000000000288947 */ /* 0x010fea0003800000 */
[----:B------:R-:W4:Y:S02]  /*7270*/  LDC R13, c[0x0][0x64c] ;  /* 0x00019300ff0d7b82 */ /* 0x000f240000000800 */
[----:B----4-:R-:W-:-:S05]  /*7280*/  IADD3 R13, P0, R20, R13, RZ ;  /* 0x0000000d140d7210 */ /* 0x010fca0007f1e0ff */
[----:B------:R-:W-:-:S04]  /*7290*/  IMAD.X R17, RZ, RZ, R9, P0 ;  /* 0x000000ffff117224 */ /* 0x000fc800000e0609 */
[----:B------:R-:W-:-:S04]  /*72a0*/  IMAD.WIDE.U32 R8, R17, R30, RZ ;  /* 0x0000001e11087225 */ /* 0x000fc800078e00ff */
[----:B---3--:R-:W-:-:S04]  /*72b0*/  IMAD.WIDE.U32 R10, P0, R13, R31, R8 ;  /* 0x0000001f0d0a7225 */ /* 0x008fc80007800008 */
[----:B------:R-:W-:-:S04]  /*72c0*/  IMAD.WIDE.U32 R8, R13, R30, RZ ;  /* 0x0000001e0d087225 */ /* 0x000fc800078e00ff */
[----:B------:R-:W-:Y:S01]  /*72d0*/  IMAD.X R15, RZ, RZ, RZ, P0 ;  /* 0x000000ffff0f7224 */ /* 0x000fe200000e06ff */
[----:B------:R-:W-:Y:S01]  /*72e0*/  IADD3 RZ, P0, R9, R10, RZ ;  /* 0x0000000a09ff7210 */ /* 0x000fe20007f1e0ff */
[----:B------:R-:W-:-:S04]  /*72f0*/  IMAD.MOV.U32 R14, RZ, RZ, R11 ;  /* 0x000000ffff0e7224 */ /* 0x000fc800078e000b */
[----:B------:R-:W-:-:S08]  /*7300*/  IMAD.WIDE.U32.X R8, R17, R31, R14, P0 ;  /* 0x0000001f11087225 */ /* 0x000fd000000e040e */
.L_x_120:
[----:B-1----:R-:W-:Y:S01]  /*7310*/  SHF.R.U64 R8, R8, R27, R9 ;  /* 0x0000001b08087219 */ /* 0x002fe20000001209 */
[----:B0-----:R-:W-:Y:S01]  /*7320*/  VIADD R13, R22, 0xffffffff ;  /* 0xffffffff160d7836 */ /* 0x001fe20000000000 */
[----:B------:R-:W-:Y:S01]  /*7330*/  LOP3.LUT R11, R16, R25, RZ, 0xc0, !PT ;  /* 0x00000019100b7212 */ /* 0x000fe200078ec0ff */
[----:B------:R-:W-:Y:S02]  /*7340*/  IMAD.MOV R19, RZ, RZ, -R19 ;  /* 0x000000ffff137224 */ /* 0x000fe400078e0a13 */
[----:B------:R-:W-:Y:S02]  /*7350*/  IMAD.MOV R9, RZ, RZ, -R8 ;  /* 0x000000ffff097224 */ /* 0x000fe400078e0a08 */
[----:B------:R-:W-:Y:S01]  /*7360*/  IMAD R28, R28, R8, R11 ;  /* 0x000000081c1c7224 */ /* 0x000fe200078e020b */
[----:B------:R-:W-:Y:S01]  /*7370*/  LOP3.LUT R11, R18, R13, RZ, 0xc0, !PT ;  /* 0x0000000d120b7212 */ /* 0x000fe200078ec0ff */
[----:B---3--:R-:W-:Y:S02]  /*7380*/  @P3 IMAD R23, R21, R19, R24 ;  /* 0x0000001315173224 */ /* 0x008fe400078e0218 */
[----:B--2---:R-:W-:-:S02]  /*7390*/  IMAD R8, R9, R29, R20 ;  /* 0x0000001d09087224 */ /* 0x004fc400078e0214 */
[----:B------:R-:W-:Y:S02]  /*73a0*/  IMAD R28, R28, R32, R23 ;  /* 0x000000201c1c7224 */ /* 0x000fe400078e0217 */
[----:B------:R-:W-:Y:S02]  /*73b0*/  IMAD R9, R8, R22, R11 ;  /* 0x0000001608097224 */ /* 0x000fe400078e020b */
[----:B------:R-:W-:-:S03]  /*73c0*/  IMAD.MOV.U32 R10, RZ, RZ, 0x1 ;  /* 0x00000001ff0a7424 */ /* 0x000fc600078e00ff */
[----:B------:R-:W-:Y:S02]  /*73d0*/  SEL R89, R9, R28, !P3 ;  /* 0x0000001c09597207 */ /* 0x000fe40005800000 */
[----:B------:R-:W-:Y:S02]  /*73e0*/  PRMT R8, R10, 0x7610, R8 ;  /* 0x000076100a087816 */ /* 0x000fe40000000008 */
[----:B------:R-:W-:-:S07]  /*73f0*/  SEL R28, R28, R9, !P3 ;  /* 0x000000091c1c7207 */ /* 0x000fce0005800000 */
.L_x_118:
[----:B------:R-:W-:Y:S01]  /*7400*/  UIADD3 UR5, UR9, UR5, URZ ;  /* 0x0000000509057290 */ /* 0x000fe2000fffe03f */
[----:B------:R-:W-:Y:S01]  /*7410*/  LOP3.LUT P0, RZ, R8, 0xff, RZ, 0xc0, !PT ;  /* 0x000000ff08ff7812 */ /* 0x000fe2000780c0ff */
[----:B------:R-:W-:Y:S02]  /*7420*/  IMAD.MOV.U32 R88, RZ, RZ, R28 ;  /* 0x000000ffff587224 */ /* 0x000fe400078e001c */
[----:B------:R-:W-:Y:S02]  /*7430*/  USHF.R.U32.HI UR6, URZ, 0x2, UR5 ;  /* 0x000000023f067899 */ /* 0x000fe40008011605 */
[----:B------:R-:W-:Y:S02]  /*7440*/  UISETP.GT.U32.AND UP1, UPT, UR5, 0x3, UPT ;  /* 0x000000030500788c */ /* 0x000fe4000bf24070 */
[----:B------:R-:W-:Y:S02]  /*7450*/  ULOP3.LUT UR6, UR6, 0x1, URZ, 0xc0, !UPT ;  /* 0x0000000106067892 */ /* 0x000fe4000f8ec03f */
[----:B------:R-:W-:-:S02]  /*7460*/  UISETP.LT.U32.AND UP1, UPT, UR9, 0x4, UP1 ;  /* 0x000000040900788c */ /* 0x000fc40008f21070 */
[----:B------:R-:W-:Y:S02]  /*7470*/  UISETP.NE.U32.AND UP0, UPT, UR6, 0x1, UPT ;  /* 0x000000010600788c */ /* 0x000fe4000bf05070 */
[----:B------:R-:W-:Y:S02]  /*7480*/  USEL UR7, URZ, 0x1, !UP1 ;  /* 0x000000013f077887 */ /* 0x000fe4000c800000 */
[----:B------:R-:W-:Y:S02]  /*7490*/  UISETP.GT.U32.AND UP0, UPT, UR9, 0x3, !UP0 ;  /* 0x000000030900788c */ /* 0x000fe4000c704070 */
[----:B------:R-:W-:Y:S02]  /*74a0*/  ULOP3.LUT UR5, UR5, 0x3, URZ, 0xc0, !UPT ;  /* 0x0000000305057892 */ /* 0x000fe4000f8ec03f */
[----:B------:R-:W-:-:S04]  /*74b0*/  USEL UR6, URZ, 0x1, !UP0 ;  /* 0x000000013f067887 */ /* 0x000fc8000c000000 */
[----:B------:R-:W-:Y:S01]  /*74c0*/  ULOP3.LUT UR4, UR6, UR4, UR7, 0x96, !UPT ;  /* 0x0000000406047292 */ /* 0x000fe2000f8e9607 */
[----:B------:R-:W-:Y:S11]  /*74d0*/  @P0 BRA `(.L_x_121) ;  /* 0xffffff9c00380947 */ /* 0x000ff6000383ffff */
[----:B------:R-:W-:Y:S05]  /*74e0*/  EXIT ;  /* 0x000000000000794d */ /* 0x000fea0003800000 */
.L_x_7:
[----:B0-----:R-:W-:Y:S01]  /*74f0*/  ULDC.64 UR4, c[0x0][0x650] ;  /* 0x0001940000047ab9 */ /* 0x001fe20000000a00 */
        /* <DEDUP_REMOVED lines=25> */
.L_x_123:
[----:B------:R-:W0:Y:S01]  /*7690*/  LDC.64 R28, c[0x0][0x640] ;  /* 0x00019000ff1c7b82 */ /* 0x000e220000000a00 */
[-CC-:B------:R-:W-:Y:S01]  /*76a0*/  SHF.R.U64 R21, R16, R6.reuse, R17.reuse ;  /* 0x0000000610157219 */ /* 0x180fe20000001211 */
[----:B------:R-:W-:Y:S01]  /*76b0*/  IMAD.MOV.U32 R31, RZ, RZ, 0x1 ;  /* 0x00000001ff1f7424 */ /* 0x000fe200078e00ff */
[----:B------:R-:W-:Y:S02]  /*76c0*/  SHF.R.U32.HI R5, RZ, R6, R17 ;  /* 0x00000006ff057219 */ /* 0x000fe40000011611 */
[----:B------:R-:W-:-:S03]  /*76d0*/  IADD3 R15, P0, RZ, -R21, RZ ;  /* 0x80000015ff0f7210 */ /* 0x000fc60007f1e0ff */
[----:B------:R-:W1:Y:S02]  /*76e0*/  LDC R14, c[0x0][0x618] ;  /* 0x00018600ff0e7b82 */ /* 0x000e640000000800 */
[----:B------:R-:W-:Y:S02]  /*76f0*/  IMAD.X R5, RZ, RZ, ~R5, P0 ;  /* 0x000000ffff057224 */ /* 0x000fe400000e0e05 */
[----:B------:R-:W-:-:S04]  /*7700*/  IMAD.WIDE.U32 R12, R15, R22, R2 ;  /* 0x000000160f0c7225 */ /* 0x000fc800078e0002 */
[----:B------:R-:W2:Y:S01]  /*7710*/  LDC R16, c[0x0][0x608] ;  /* 0x00018200ff107b82 */ /* 0x000ea20000000800 */
[----:B------:R-:W-:-:S04]  /*7720*/  IMAD R6, R5, R22, RZ ;  /* 0x0000001605067224 */ /* 0x000fc800078e02ff */
[----:B------:R-:W-:-:S03]  /*7730*/  IMAD R5, R15, R23, R6 ;  /* 0x000000170f057224 */ /* 0x000fc600078e0206 */
[----:B------:R-:W3:Y:S01]  /*7740*/  LDC R26, c[0x0][0x658] ;  /* 0x00019600ff1a7b82 */ /* 0x000ee20000000800 */
[----:B------:R-:W-:Y:S01]  /*7750*/  IMAD.IADD R5, R13, 0x1, R5 ;  /* 0x000000010d057824 */ /* 0x000fe200078e0205 */
[----:B0-----:R-:W-:Y:S01]  /*7760*/  ISETP.NE.U32.AND P0, PT, R28, RZ, PT ;  /* 0x000000ff1c00720c */ /* 0x001fe20003f05070 */
[----:B------:R-:W-:-:S03]  /*7770*/  IMAD.MOV.U32 R13, RZ, RZ, -0x1 ;  /* 0xffffffffff0d7424 */ /* 0x000fc600078e00ff */
        /* <DEDUP_REMOVED lines=25> */
.L_x_124:
[----:B-1----:R-:W-:Y:S01]  /*7910*/  SHF.R.U64 R6, R12, R25, R13 ;  /* 0x000000190c067219 */ /* 0x002fe2000000120d */
[----:B0-----:R-:W-:Y:S01]  /*7920*/  VIADD R13, R24, 0xffffffff ;  /* 0xffffffff180d7836 */ /* 0x001fe20000000000 */
[----:B------:R-:W-:Y:S01]  /*7930*/  SHF.L.U32 R9, R31, R26, RZ ;  /* 0x0000001a1f097219 */ /* 0x000fe200000006ff */
[----:B------:R-:W-:Y:S01]  /*7940*/  @P3 IMAD R10, R11, R20, R8 ;  /* 0x000000140b0a3224 */ /* 0x000fe200078e0208 */
[----:B------:R-:W-:Y:S01]  /*7950*/  LOP3.LUT R5, R22, R33, RZ, 0xc0, !PT ;  /* 0x0000002116057212 */ /* 0x000fe200078ec0ff */
[----:B------:R-:W-:Y:S01]  /*7960*/  IMAD.MOV R12, RZ, RZ, -R6 ;  /* 0x000000ffff0c7224 */ /* 0x000fe200078e0a06 */
[----:B------:R-:W-:Y:S01]  /*7970*/  LOP3.LUT R18, R18, R13, RZ, 0xc0, !PT ;  /* 0x0000000d12127212 */ /* 0x000fe200078ec0ff */
[----:B------:R-:W-:Y:S02]  /*7980*/  IMAD.MOV.U32 R16, RZ, RZ, R21 ;  /* 0x000000ffff107224 */ /* 0x000fe400078e0015 */
[----:B------:R-:W-:Y:S02]  /*7990*/  IMAD R9, R9, R6, R5 ;  /* 0x0000000609097224 */ /* 0x000fe400078e0205 */
[----:B--2---:R-:W-:-:S02]  /*79a0*/  IMAD R5, R12, R27, R23 ;  /* 0x0000001b0c057224 */ /* 0x004fc400078e0217 */
[----:B---3--:R-:W-:Y:S02]  /*79b0*/  IMAD R10, R9, R30, R10 ;  /* 0x0000001e090a7224 */ /* 0x008fe400078e020a */
[----:B------:R-:W-:Y:S02]  /*79c0*/  IMAD R9, R5, R24, R18 ;  /* 0x0000001805097224 */ /* 0x000fe400078e0212 */
[----:B------:R-:W-:-:S03]  /*79d0*/  IMAD.MOV.U32 R6, RZ, RZ, 0x1 ;  /* 0x00000001ff067424 */ /* 0x000fc600078e00ff */
[----:B------:R-:W-:Y:S02]  /*79e0*/  SEL R5, R9, R10, !P3 ;  /* 0x0000000a09057207 */ /* 0x000fe40005800000 */
[----:B------:R-:W-:-:S07]  /*79f0*/  SEL R18, R10, R9, !P3 ;  /* 0x000000090a127207 */ /* 0x000fce0005800000 */
.L_x_122:
[----:B------:R-:W-:-:S08]  /*7a00*/  NOP ;  /* 0x0000000000007918 */ /* 0x000fd00000000000 */
[----:B------:R-:W0:-:S00]  /*7a10*/  USETMAXREG.DEALLOC.CTAPOOL 0x28 ;  /* 0x00000028000079c8 */ /* 0x000e0000080e0500 */
[----:B0-----:R-:W-:-:S13]  /*7a20*/  ISETP.NE.AND P0, PT, R7, RZ, PT ;  /* 0x000000ff0700720c */ /* 0x001fda0003f05270 */
[----:B------:R-:W-:Y:S05]  /*7a30*/  @P0 EXIT ;  /* 0x000000000000094d */ /* 0x000fea0003800000 */
[----:B------:R-:W-:Y:S01]  /*7a40*/  LOP3.LUT P0, RZ, R6, 0xff, RZ, 0xc0, !PT ;  /* 0x000000ff06ff7812 */ /* 0x000fe2000780c0ff */
[----:B------:R-:W-:Y:S02]  /*7a50*/  IMAD.MOV.U32 R15, RZ, RZ, 0x1 ;  /* 0x00000001ff0f7424 */ /* 0x000fe400078e00ff */
[----:B------:R-:W-:-:S10]  /*7a60*/  IMAD.MOV.U32 R14, RZ, RZ, RZ ;  /* 0x000000ffff0e7224 */ /* 0x000fd400078e00ff */
[----:B------:R-:W-:Y:S05]  /*7a70*/  @!P0 BRA `(.L_x_125) ;  /* 0x0000000c00648947 */ /* 0x000fea0003800000 */
[----:B------:R-:W0:Y:S01]  /*7a80*/  LDC R6, c[0x0][0x28c] ;  /* 0x0000a300ff067b82 */ /* 0x000e220000000800 */
[----:B------:R-:W1:Y:S01]  /*7a90*/  S2R R12, SR_CgaCtaId ;  /* 0x00000000000c7919 */ /* 0x000e620000008800 */
[----:B------:R-:W-:Y:S01]  /*7aa0*/  ULDC UR5, c[0x0][0x658] ;  /* 0x0001960000057ab9 */ /* 0x000fe20000000800 */
[----:B------:R-:W-:Y:S01]  /*7ab0*/  UMOV UR7, 0xffffffff ;  /* 0xffffffff00077882 */ /* 0x000fe20000000000 */
[----:B------:R-:W-:Y:S01]  /*7ac0*/  ULDC UR6, c[0x0][0xc] ;  /* 0x0000030000067ab9 */ /* 0x000fe20000000800 */
[----:B------:R-:W-:Y:S01]  /*7ad0*/  USHF.L.U32 UR9, UR7, UR5, URZ ;  /* 0x0000000507097299 */ /* 0x000fe2000800063f */
[----:B------:R-:W-:Y:S01]  /*7ae0*/  BSSY B0, `(.L_x_125) ;  /* 0x00000d2000007945 */ /* 0x000fe20003800000 */
[----:B------:R-:W-:Y:S01]  /*7af0*/  UMOV UR8, 0x1 ;  /* 0x0000000100087882 */ /* 0x000fe20000000000 */
[----:B------:R-:W-:Y:S01]  /*7b00*/  ULDC UR7, c[0x0][0x10] ;  /* 0x0000040000077ab9 */ /* 0x000fe20000000800 */
[----:B------:R-:W-:Y:S01]  /*7b10*/  USHF.L.U32 UR5, UR8, UR5, URZ ;  /* 0x0000000508057299 */ /* 0x000fe2000800063f */
[----:B------:R-:W-:Y:S01]  /*7b20*/  IMAD.MOV.U32 R11, RZ, RZ, 0x1 ;  /* 0x00000001ff0b7424 */ /* 0x000fe200078e00ff */
[----:B------:R-:W-:Y:S01]  /*7b30*/  UIMAD.WIDE.U32 UR6, UR6, UR7, URZ ;  /* 0x00000007060672a5 */ /* 0x000fe2000f8e003f */
[----:B------:R-:W-:Y:S01]  /*7b40*/  LOP3.LUT R17, R4, 0x2, RZ, 0xfc, !PT ;  /* 0x0000000204117812 */ /* 0x000fe200078efcff */
[----:B------:R-:W-:Y:S01]  /*7b50*/  ULDC UR8, c[0x0][0x14] ;  /* 0x0000050000087ab9 */ /* 0x000fe20000000800 */
[----:B------:R-:W-:Y:S01]  /*7b60*/  IMAD.MOV.U32 R15, RZ, RZ, 0x1 ;  /* 0x00000001ff0f7424 */ /* 0x000fe200078e00ff */
[----:B------:R-:W-:Y:S01]  /*7b70*/  UIMAD.WIDE.U32 UR30, UR6, UR8, URZ ;  /* 0x00000008061e72a5 */ /* 0x000fe2000f8e003f */
[----:B------:R-:W-:Y:S01]  /*7b80*/  IMAD.MOV.U32 R14, RZ, RZ, RZ ;  /* 0x000000ffff0e7224 */ /* 0x000fe200078e00ff */
[----:B------:R-:W-:Y:S01]  /*7b90*/  UIMAD UR7, UR7, UR8, URZ ;  /* 0x00000008070772a4 */ /* 0x000fe2000f8e023f */
[----:B------:R-:W-:Y:S01]  /*7ba0*/  ULDC UR4, c[0x0][0x600] ;  /* 0x0001800000047ab9 */ /* 0x000fe20000000800 */
[----:B------:R-:W-:-:S02]  /*7bb0*/  ULOP3.LUT UR6, URZ, UR9, URZ, 0x33, !UPT ;  /* 0x000000093f067292 */ /* 0x000fc4000f8e333f */
[----:B------:R-:W-:Y:S01]  /*7bc0*/  UIADD3 UR4, UR4, -0x1, URZ ;  /* 0xffffffff04047890 */ /* 0x000fe2000fffe03f */
[----:B0-----:R-:W-:Y:S01]  /*7bd0*/  VIADD R6, R6, 0xff ;  /* 0x000000ff06067836 */ /* 0x001fe20000000000 */
[----:B------:R-:W-:Y:S01]  /*7be0*/  UIADD3 UR7, UR31, UR7, URZ ;  /* 0x000000071f077290 */ /* 0x000fe2000fffe03f */
[----:B------:R-:W-:-:S03]  /*7bf0*/  ULDC.64 UR38, c[0x0][0x198] ;  /* 0x0000660000267ab9 */ /* 0x000fc60000000a00 */
[----:B------:R-:W-:-:S04]  /*7c00*/  SHF.R.S32.HI R7, RZ, 0x1f, R6 ;  /* 0x0000001fff077819 */ /* 0x000fc80000011406 */
[----:B------:R-:W-:Y:S02]  /*7c10*/  LEA.HI R7, R7, R6, RZ, 0x8 ;  /* 0x0000000607077211 */ /* 0x000fe400078f40ff */
[----:B-1----:R-:W-:Y:S02]  /*7c20*/  LOP3.LUT R12, R12, 0x1, RZ, 0xc0, !PT ;  /* 0x000000010c0c7812 */ /* 0x002fe400078ec0ff */
[----:B------:R-:W-:-:S05]  /*7c30*/  SHF.R.S32.HI R13, RZ, 0x8, R7 ;  /* 0x00000008ff0d7819 */ /* 0x000fca0000011407 */
[----:B------:R-:W-:-:S07]  /*7c40*/  VIADD R10, R13, 0x1 ;  /* 0x000000010d0a7836 */ /* 0x000fce0000000000 */
.L_x_136:
[----:B------:R-:W-:-:S03]  /*7c50*/  UMOV UR8, 0xffffffff ;  /* 0xffffffff00087882 */ /* 0x000fc60000000000 */
[----:B------:R-:W-:Y:S05]  /*7c60*/  BRA.DIV UR8, `(.L_x_126) ;  /* 0x0000000e08d87947 */ /* 0x000fea000b800000 */
[----:B------:R-:W-:-:S13]  /*7c70*/  ELECT P0, URZ, PT ;  /* 0x00000000003f782f */ /* 0x000fda0003800000 */
.L_x_147:
[----:B------:R-:W0:Y:S01]  /*7c80*/  LDC R6, c[0x0][0x28c] ;  /* 0x0000a300ff067b82 */ /* 0x000e220000000800 */
[----:B------:R-:W-:Y:S01]  /*7c90*/  BSSY B1, `(.L_x_127) ;  /* 0x0000045000017945 */ /* 0x000fe20003800000 */
[----:B0-----:R-:W-:-:S13]  /*7ca0*/  ISETP.LT.OR P0, PT, R6, 0x1, !P0 ;  /* 0x000000010600780c */ /* 0x001fda0004701670 */
[----:B------:R-:W-:Y:S05]  /*7cb0*/  @P0 BRA `(.L_x_128) ;  /* 0x0000000400080947 */ /* 0x000fea0003800000 */
[----:B------:R-:W-:Y:S02]  /*7cc0*/  IMAD R8, R5, 0x2, R12 ;  /* 0x0000000205087824 */ /* 0x000fe400078e020c */
[----:B------:R-:W-:Y:S02]  /*7cd0*/  IMAD.SHL.U32 R18, R18, 0x80, RZ ;  /* 0x0000008012127824 */ /* 0x000fe400078e00ff */
[----:B------:R-:W-:Y:S02]  /*7ce0*/  IMAD.MOV.U32 R22, RZ, RZ, RZ ;  /* 0x000000ffff167224 */ /* 0x000fe400078e00ff */
[----:B------:R-:W-:Y:S02]  /*7cf0*/  IMAD.MOV.U32 R5, RZ, RZ, R10 ;  /* 0x000000ffff057224 */ /* 0x000fe400078e000a */
[----:B------:R-:W-:Y:S02]  /*7d00*/  IMAD.MOV.U32 R6, RZ, RZ, R15 ;  /* 0x000000ffff067224 */ /* 0x000fe400078e000f */
[----:B------:R-:W-:-:S02]  /*7d10*/  IMAD.MOV.U32 R7, RZ, RZ, R14 ;  /* 0x000000ffff077224 */ /* 0x000fc400078e000e */
[----:B------:R-:W-:-:S07]  /*7d20*/  IMAD R19, R8, 0x28, RZ ;  /* 0x0000002808137824 */ /* 0x000fce00078e02ff */
.L_x_131:
[----:B------:R-:W0:Y:S01]  /*7d30*/  S2R R9, SR_CgaCtaId ;  /* 0x0000000000097919 */ /* 0x000e220000008800 */
[----:B------:R-:W-:Y:S02]  /*7d40*/  MOV R8, 0x400 ;  /* 0x0000040000087802 */ /* 0x000fe40000000f00 */
[----:B------:R-:W-:Y:S02]  /*7d50*/  LOP3.LUT P1, RZ, R0, 0x7f, RZ, 0xc0, !PT ;  /* 0x0000007f00ff7812 */ /* 0x000fe4000782c0ff */
[----:B0-----:R-:W-:Y:S02]  /*7d60*/  LEA R20, R9, R8, 0x18 ;  /* 0x0000000809147211 */ /* 0x001fe400078ec0ff */
[----:B------:R-:W-:-:S09]  /*7d70*/  SHF.L.U32 R8, R6, 0x1f, RZ ;  /* 0x0000001f06087819 */ /* 0x000fd200000006ff */
[----:B------:R-:W0:Y:S01]  /*7d80*/  @!P1 LDC R9, c[0x0][0x500] ;  /* 0x00014000ff099b82 */ /* 0x000e220000000800 */
[----:B------:R-:W-:-:S04]  /*7d90*/  IMAD R21, R7, 0x8, R20 ;  /* 0x0000000807157824 */ /* 0x000fc800078e0214 */
[----:B------:R-:W1:Y:S02]  /*7da0*/  SYNCS.PHASECHK.TRANS64.TRYWAIT P0, [R21+URZ+0x20], R8 ;  /* 0x00002008150075a7 */ /* 0x000e64000800017f */
[----:B-1----:R-:W-:Y:S05]  /*7db0*/  @!P0 BRA `(.L_x_129) ;  /* 0x0000000c00a48947 */ /* 0x002fea0003800000 */
.L_x_148:
[----:B-1----:R-:W-:Y:S01]  /*7dc0*/  PRMT R8, R17, 0x9910, RZ ;  /* 0x0000991011087816 */ /* 0x002fe200000000ff */
[----:B0-----:R0:W-:Y:S03]  /*7dd0*/  @!P1 SYNCS.ARRIVE.TRANS64 RZ, [R21+URZ], R9 ;  /* 0x0000000915ff99a7 */ /* 0x0011e6000800003f */
[----:B------:R-:W-:-:S13]  /*7de0*/  ISETP.NE.AND P0, PT, R8, 0x2, PT ;  /* 0x000000020800780c */ /* 0x000fda0003f05270 */
[----:B0-----:R-:W-:Y:S05]  /*7df0*/  @P0 BRA `(.L_x_130) ;  /* 0x0000000000040947 */ /* 0x001fea0003800000 */
[----:B------:R-:W-:Y:S01]  /*7e00*/  BPT.TRAP 0x1 ;  /* 0x000000040000795c */ /* 0x000fe20000300000 */
.L_x_130:
[----:B------:R-:W-:Y:S01]  /*7e10*/  IMAD R8, R7, 0x8000, R20 ;  /* 0x0000800007087824 */ /* 0x000fe200078e0214 */
[----:B------:R-:W-:Y:S01]  /*7e20*/  R2UR UR34, R22 ;  /* 0x00000000162272ca */ /* 0x000fe200000e0000 */
[----:B------:R-:W-:Y:S01]  /*7e30*/  VIADD R5, R5, 0xffffffff ;  /* 0xffffffff05057836 */ /* 0x000fe20000000000 */
[----:B------:R-:W-:Y:S01]  /*7e40*/  R2UR UR33, R21 ;  /* 0x00000000152172ca */ /* 0x000fe200000e0000 */
[----:B------:R-:W-:Y:S01]  /*7e50*/  UIADD3 UR14, UP0, UR38, 0xf0, URZ ;  /* 0x000000f0260e7890 */ /* 0x000fe2000ff1e03f */
[----:B------:R-:W-:Y:S01]  /*7e60*/  R2UR UR24, R8 ;  /* 0x00000000081872ca */ /* 0x000fe200000e0000 */
[----:B------:R-:W-:Y:S01]  /*7e70*/  IMAD R8, R7, 0x4, R12 ;  /* 0x0000000407087824 */ /* 0x000fe200078e020c */
[----:B------:R-:W-:Y:S01]  /*7e80*/  R2UR UR36, R16 ;  /* 0x00000000102472ca */ /* 0x000fe200000e0000 */
[----:B------:R-:W-:Y:S01]  /*7e90*/  UIADD3 UR40, UP1, UR38, 0x1f0, URZ ;  /* 0x000001f026287890 */ /* 0x000fe2000ff3e03f */
[----:B------:R-:W-:Y:S01]  /*7ea0*/  R2UR UR35, R18 ;  /* 0x00000000122372ca */ /* 0x000fe200000e0000 */
[----:B------:R-:W-:Y:S01]  /*7eb0*/  IMAD R8, R8, 0x1400, R20 ;  /* 0x0000140008087824 */ /* 0x000fe200078e0214 */
[----:B------:R-:W-:Y:S01]  /*7ec0*/  R2UR UR19, R19 ;  /* 0x00000000131372ca */ /* 0x000fe200000e0000 */
[----:B------:R-:W-:Y:S01]  /*7ed0*/  UIADD3.X UR15, URZ, UR39, URZ, UP0, !UPT ;  /* 0x000000273f0f7290 */ /* 0x000fe200087fe43f */
[----:B------:R-:W-:Y:S01]  /*7ee0*/  ISETP.GT.AND P1, PT, R5, 0x1, PT ;  /* 0x000000010500780c */ /* 0x000fe20003f24270 */
[----:B------:R-:W-:Y:S01]  /*7ef0*/  UIADD3 UR26, UR34, 0x80, URZ ;  /* 0x00000080221a7890 */ /* 0x000fe2000fffe03f */
[----:B------:R-:W-:Y:S01]  /*7f00*/  R2UR UR8, R8 ;  /* 0x00000000080872ca */ /* 0x000fe200000e0000 */
[----:B------:R-:W-:Y:S01]  /*7f10*/  UIADD3.X UR41, URZ, UR39, URZ, UP1, !UPT ;  /* 0x000000273f297290 */ /* 0x000fe20008ffe43f */
[----:B------:R-:W-:Y:S01]  /*7f20*/  VIADD R7, R7, 0x1 ;  /* 0x0000000107077836 */ /* 0x000fe20000000000 */
[----:B------:R-:W-:Y:S01]  /*7f30*/  UIADD3 UR32, UR24, 0x100, URZ ;  /* 0x0000010018207890 */ /* 0x000fe2000fffe03f */
[----:B------:R-:W-:Y:S01]  /*7f40*/  VIADD R22, R22, 0x100 ;  /* 0x0000010016167836 */ /* 0x000fe20000000000 */
[----:B------:R-:W-:Y:S01]  /*7f50*/  UIADD3 UR24, UR24, 0x4100, URZ ;  /* 0x0000410018187890 */ /* 0x000fe2000fffe03f */
[----:B------:R-:W-:Y:S01]  /*7f60*/  UMOV UR22, 0x0 ;  /* 0x0000000000167882 */ /* 0x000fe20000000000 */
[----:B------:R-:W-:Y:S01]  /*7f70*/  UMOV UR23, 0x10000000 ;  /* 0x1000000000177882 */ /* 0x000fe20000000000 */
[----:B------:R-:W-:Y:S01]  /*7f80*/  ISETP.NE.AND P0, PT, R7, 0x4, PT ;  /* 0x000000040700780c */ /* 0x000fe20003f05270 */
[----:B------:R-:W-:Y:S01]  /*7f90*/  UMOV UR25, UR33 ;  /* 0x0000002100197c82 */ /* 0x000fe20008000000 */
[----:B------:R-:W-:Y:S01]  /*7fa0*/  UMOV UR28, UR36 ;  /* 0x00000024001c7c82 */ /* 0x000fe20008000000 */
[----:B------:R-:W-:-:S02]  /*7fb0*/  UMOV UR27, UR35 ;  /* 0x00000023001b7c82 */ /* 0x000fc40008000000 */
[----:B------:R-:W-:Y:S01]  /*7fc0*/  UIADD3 UR16, UR8, 0x20100, URZ ;  /* 0x0002010008107890 */ /* 0x000fe2000fffe03f */
[----:B------:R0:W-:Y:S01]  /*7fd0*/  UTMALDG.3D [UR32], [UR14], desc[UR22] ;  /* 0x000016200e0075b4 */ /* 0x0001e20008011000 */
[----:B------:R-:W-:Y:S01]  /*7fe0*/  UIADD3 UR8, UR8, 0x22900, URZ ;  /* 0x0002290008087890 */ /* 0x000fe2000fffe03f */
[----:B------:R-:W-:Y:S01]  /*7ff0*/  SEL R9, RZ, 0x1, P0 ;  /* 0x00000001ff097807 */ /* 0x000fe20000000000 */
[----:B------:R-:W-:Y:S01]  /*8000*/  UMOV UR13, 0x30000 ;  /* 0x00030000000d7882 */ /* 0x000fe20000000000 */
[----:B------:R-:W-:Y:S01]  /*8010*/  UMOV UR17, UR33 ;  /* 0x0000002100117c82 */ /* 0x000fe20008000000 */
[----:B------:R-:W-:Y:S01]  /*8020*/  UMOV UR18, UR34 ;  /* 0x0000002200127c82 */ /* 0x000fe20008000000 */
[----:B------:R-:W-:Y:S01]  /*8030*/  UMOV UR20, UR36 ;  /* 0x0000002400147c82 */ /* 0x000fe20008000000 */
[----:B------:R-:W-:Y:S01]  /*8040*/  UMOV UR9, UR33 ;  /* 0x0000002100097c82 */ /* 0x000fe20008000000 */
[----:B------:R-:W-:Y:S01]  /*8050*/  UMOV UR11, UR19 ;  /* 0x00000013000b7c82 */ /* 0x000fe20008000000 */
[----:B------:R-:W-:Y:S01]  /*8060*/  UMOV UR12, UR36 ;  /* 0x00000024000c7c82 */ /* 0x000fe20008000000 */
[----:B------:R0:W-:Y:S01]  /*8070*/  UTMALDG.3D [UR24], [UR14], desc[UR22] ;  /* 0x000016180e0075b4 */ /* 0x0001e20008011000 */
[----:B------:R-:W-:Y:S01]  /*8080*/  UMOV UR10, UR26 ;  /* 0x0000001a000a7c82 */ /* 0x000fe20008000000 */
[----:B------:R-:W-:-:S02]  /*8090*/  LOP3.LUT R6, R6, R9, RZ, 0x3c, !PT ;  /* 0x0000000906067212 */ /* 0x000fc400078e3cff */
[----:B------:R-:W-:Y:S01]  /*80a0*/  SEL R7, R7, RZ, P0 ;  /* 0x000000ff07077207 */ /* 0x000fe20000000000 */
[----:B------:R0:W-:Y:S01]  /*80b0*/  UTMALDG.3D.MULTICAST [UR16], [UR40], UR13, desc[UR22] ;  /* 0x00001610280073b4 */ /* 0x0001e2000801180d */
[----:B------:R0:W-:Y:S02]  /*80c0*/  UTMALDG.3D.MULTICAST [UR8], [UR40], UR13, desc[UR22] ;  /* 0x00001608280073b4 */ /* 0x0001e4000801180d */
[----:B0-----:R-:W-:Y:S05]  /*80d0*/  @P1 BRA `(.L_x_131) ;  /* 0xfffffffc00141947 */ /* 0x001fea000383ffff */
.L_x_128:
[----:B------:R-:W-:Y:S05]  /*80e0*/  BSYNC B1 ;  /* 0x0000000000017941 */ /* 0x000fea0003800000 */
.L_x_127:
[----:B------:R-:W-:Y:S01]  /*80f0*/  LOP3.LUT P1, RZ, R11, 0xff, RZ, 0xc0, !PT ;  /* 0x000000ff0bff7812 */ /* 0x000fe2000782c0ff */
[C---:B------:R-:W-:Y:S01]  /*8100*/  IMAD.IADD R14, R13.reuse, 0x1, R14 ;  /* 0x000000010d0e7824 */ /* 0x040fe200078e020e */
[----:B------:R-:W-:Y:S01]  /*8110*/  IADD3 R2, P2, R2, UR30, RZ ;  /* 0x0000001e02027c10 */ /* 0x000fe2000ff5e0ff */
[----:B------:R-:W-:Y:S01]  /*8120*/  ULDC.64 UR8, c[0x0][0x650] ;  /* 0x0001940000087ab9 */ /* 0x000fe20000000a00 */
[----:B------:R-:W-:Y:S01]  /*8130*/  BSSY B1, `(.L_x_132) ;  /* 0x000006a000017945 */ /* 0x000fe20003800000 */
[----:B------:R-:W-:Y:S01]  /*8140*/  IMAD.MOV.U32 R18, RZ, RZ, -0x1 ;  /* 0xffffffffff127424 */ /* 0x000fe200078e00ff */
[----:B------:R-:W-:Y:S01]  /*8150*/  ISETP.GT.U32.AND P0, PT, R14, 0x3, PT ;  /* 0x000000030e00780c */ /* 0x000fe20003f04070 */
[----:B------:R-:W-:Y:S01]  /*8160*/  IMAD.MOV.U32 R16, RZ, RZ, -0x1 ;  /* 0xffffffffff107424 */ /* 0x000fe200078e00ff */
[----:B------:R-:W-:Y:S02]  /*8170*/  SHF.R.U32.HI R5, RZ, 0x2, R14 ;  /* 0x00000002ff057819 */ /* 0x000fe4000001160e */
[----:B------:R-:W-:-:S02]  /*8180*/  ISETP.LT.U32.AND P0, PT, R13, 0x4, P0 ;  /* 0x000000040d00780c */ /* 0x000fc40000701070 */
[----:B------:R-:W-:Y:S01]  /*8190*/  IADD3.X R3, R3, UR7, RZ, P2, !PT ;  /* 0x0000000703037c10 */ /* 0x000fe200097fe4ff */
[----:B------:R-:W0:Y:S01]  /*81a0*/  @P1 S2R R7, SR_CgaCtaId ;  /* 0x0000000000071919 */ /* 0x000e220000008800 */
[----:B------:R-:W-:Y:S02]  /*81b0*/  @P1 MOV R6, 0x400 ;  /* 0x0000040000061802 */ /* 0x000fe40000000f00 */
[----:B------:R-:W-:Y:S02]  /*81c0*/  ISETP.GE.U32.AND P2, PT, R2, UR8, PT ;  /* 0x0000000802007c0c */ /* 0x000fe4000bf46070 */
[----:B------:R-:W-:Y:S02]  /*81d0*/  LOP3.LUT R5, R5, 0x1, RZ, 0xc0, !PT ;  /* 0x0000000105057812 */ /* 0x000fe400078ec0ff */
[----:B------:R-:W-:Y:S02]  /*81e0*/  LOP3.LUT R14, R14, 0x3, RZ, 0xc0, !PT ;  /* 0x000000030e0e7812 */ /* 0x000fe400078ec0ff */
[----:B------:R-:W-:-:S02]  /*81f0*/  PRMT R11, RZ, 0x7610, R11 ;  /* 0x00007610ff0b7816 */ /* 0x000fc4000000000b */
[----:B0-----:R-:W-:-:S04]  /*8200*/  @P1 LEA R6, R7, R6, 0x18 ;  /* 0x0000000607061211 */ /* 0x001fc800078ec0ff */
[----:B------:R0:W-:Y:S01]  /*8210*/  @P1 SYNCS.ARRIVE.TRANS64.A1T0 RZ, [R6+URZ+0x58], RZ ;  /* 0x000058ff06ff19a7 */ /* 0x0001e2000810003f */
[----:B------:R-:W-:-:S04]  /*8220*/  ISETP.NE.U32.AND P1, PT, R5, 0x1, PT ;  /* 0x000000010500780c */ /* 0x000fc80003f25070 */
[----:B------:R-:W-:Y:S02]  /*8230*/  ISETP.GT.U32.AND P1, PT, R13, 0x3, !P1 ;  /* 0x000000030d00780c */ /* 0x000fe40004f24070 */
[----:B0-----:R-:W-:Y:S02]  /*8240*/  SEL R6, RZ, 0x1, !P0 ;  /* 0x00000001ff067807 */ /* 0x001fe40004000000 */
[----:B------:R-:W-:Y:S02]  /*8250*/  ISETP.GE.U32.AND.EX P0, PT, R3, UR9, PT, P2 ;  /* 0x0000000903007c0c */ /* 0x000fe4000bf06120 */
[----:B------:R-:W-:-:S04]  /*8260*/  SEL R5, RZ, 0x1, !P1 ;  /* 0x00000001ff057807 */ /* 0x000fc80004800000 */
[--C-:B------:R-:W-:Y:S01]  /*8270*/  LOP3.LUT R15, R5, R15, R6.reuse, 0x96, !PT ;  /* 0x0000000f050f7212 */ /* 0x100fe200078e9606 */
[----:B------:R-:W-:Y:S01]  /*8280*/  IMAD.MOV.U32 R5, RZ, RZ, -0x1 ;  /* 0xffffffffff057424 */ /* 0x000fe200078e00ff */
[----:B------:R-:W-:-:S05]  /*8290*/  PRMT R6, RZ, 0x7610, R6 ;  /* 0x00007610ff067816 */ /* 0x000fca0000000006 */
[----:B------:R-:W-:Y:S05]  /*82a0*/  @P0 BRA `(.L_x_133) ;  /* 0x0000000400480947 */ /* 0x000fea0003800000 */
[----:B------:R-:W0:Y:S01]  /*82b0*/  S2R R18, SR_CTAID.X ;  /* 0x0000000000127919 */ /* 0x000e220000002500 */
[----:B------:R-:W-:Y:S01]  /*82c0*/  ULDC.64 UR8, c[0x0][0x628] ;  /* 0x00018a0000087ab9 */ /* 0x000fe20000000a00 */
[----:B------:R-:W1:Y:S01]  /*82d0*/  LDC R19, c[0x0][0x144] ;  /* 0x00005100ff137b82 */ /* 0x000e620000000800 */
[----:B------:R-:W-:Y:S01]  /*82e0*/  ISETP.NE.U32.AND P0, PT, RZ, UR8, PT ;  /* 0x00000008ff007c0c */ /* 0x000fe2000bf05070 */
[----:B------:R-:W2:Y:S01]  /*82f0*/  S2R R5, SR_CTAID.Y ;  /* 0x0000000000057919 */ /* 0x000ea20000002600 */
[----:B------:R-:W-:Y:S01]  /*8300*/  ULDC UR11, c[0x0][0x630] ;  /* 0x00018c00000b7ab9 */ /* 0x000fe20000000800 */
[----:B------:R-:W-:Y:S01]  /*8310*/  ULDC UR12, c[0x0][0x150] ;  /* 0x00005400000c7ab9 */ /* 0x000fe20000000800 */
[----:B------:R-:W-:Y:S01]  /*8320*/  ISETP.NE.AND.EX P0, PT, RZ, UR9, PT, P0 ;  /* 0x00000009ff007c0c */ /* 0x000fe2000bf05300 */
[----:B------:R-:W-:Y:S02]  /*8330*/  IMAD.MOV.U32 R6, RZ, RZ, R2 ;  /* 0x000000ffff067224 */ /* 0x000fe400078e0002 */
[----:B------:R-:W-:Y:S01]  /*8340*/  IMAD.MOV.U32 R7, RZ, RZ, R3 ;  /* 0x000000ffff077224 */ /* 0x000fe200078e0003 */
[----:B0-----:R-:W-:-:S09]  /*8350*/  I2FP.F32.U32 R20, R18 ;  /* 0x0000001200147245 */ /* 0x001fd20000201000 */
[----:B------:R-:W-:Y:S05]  /*8360*/  @!P0 BRA `(.L_x_134) ;  /* 0x0000000000288947 */ /* 0x000fea0003800000 */
[----:B------:R-:W-:Y:S02]  /*8370*/  ULDC UR10, c[0x0][0x634] ;  /* 0x00018d00000a7ab9 */ /* 0x000fe40000000800 */
[----:B------:R-:W-:-:S05]  /*8380*/  IADD3 R7, P0, R2, UR10, RZ ;  /* 0x0000000a02077c10 */ /* 0x000fca000ff1e0ff */
[----:B------:R-:W-:-:S04]  /*8390*/  IMAD.X R21, RZ, RZ, R3, P0 ;  /* 0x000000ffff157224 */ /* 0x000fc800000e0603 */
[----:B------:R-:W-:-:S04]  /*83a0*/  IMAD.WIDE.U32 R8, R21, UR8, RZ ;  /* 0x0000000815087c25 */ /* 0x000fc8000f8e00ff */
[----:B------:R-:W-:-:S04]  /*83b0*/  IMAD.WIDE.U32 R8, P0, R7, UR9, R8 ;  /* 0x0000000907087c25 */ /* 0x000fc8000f800008 */
[----:B------:R-:W-:-:S04]  /*83c0*/  IMAD.WIDE.U32 R6, R7, UR8, RZ ;  /* 0x0000000807067c25 */ /* 0x000fc8000f8e00ff */
[----:B------:R-:W-:Y:S01]  /*83d0*/  IMAD.MOV.U32 R6, RZ, RZ, R9 ;  /* 0x000000ffff067224 */ /* 0x000fe200078e0009 */
[----:B------:R-:W-:Y:S01]  /*83e0*/  IADD3 RZ, P1, R7, R8, RZ ;  /* 0x0000000807ff7210 */ /* 0x000fe20007f3e0ff */
[----:B------:R-:W-:-:S04]  /*83f0*/  IMAD.X R7, RZ, RZ, RZ, P0 ;  /* 0x000000ffff077224 */ /* 0x000fc800000e06ff */
[----:B------:R-:W-:-:S08]  /*8400*/  IMAD.WIDE.U32.X R6, R21, UR9, R6, P1 ;  /* 0x0000000915067c25 */ /* 0x000fd000088e0406 */
.L_x_134:
[----:B------:R-:W-:Y:S01]  /*8410*/  FMUL R20, R20, UR12 ;  /* 0x0000000c14147c20 */ /* 0x000fe20008400000 */
[--C-:B------:R-:W-:Y:S01]  /*8420*/  SHF.R.U64 R16, R6, UR11, R7.reuse ;  /* 0x0000000b06107c19 */ /* 0x100fe20008001207 */
[----:B------:R-:W-:Y:S01]  /*8430*/  ULDC.64 UR8, c[0x0][0x620] ;  /* 0x0001880000087ab9 */ /* 0x000fe20000000a00 */
[----:B------:R-:W-:Y:S01]  /*8440*/  SHF.R.U32.HI R6, RZ, UR11, R7 ;  /* 0x0000000bff067c19 */ /* 0x000fe20008011607 */
[----:B------:R-:W-:Y:S01]  /*8450*/  ULDC.64 UR10, c[0x0][0x640] ;  /* 0x00019000000a7ab9 */ /* 0x000fe20000000a00 */
[----:B------:R-:W-:Y:S01]  /*8460*/  IADD3 R7, P0, RZ, -R16, RZ ;  /* 0x80000010ff077210 */ /* 0x000fe20007f1e0ff */
[----:B------:R-:W0:Y:S01]  /*8470*/  F2I.U32.TRUNC.NTZ R20, R20 ;  /* 0x0000001400147305 */ /* 0x000e22000020f000 */
[----:B------:R-:W3:Y:S03]  /*8480*/  LDC R22, c[0x0][0x148] ;  /* 0x00005200ff167b82 */ /* 0x000ee60000000800 */
[----:B------:R-:W-:Y:S01]  /*8490*/  IMAD.X R6, RZ, RZ, ~R6, P0 ;  /* 0x000000ffff067224 */ /* 0x000fe200000e0e06 */
[----:B------:R-:W-:-:S03]  /*84a0*/  ISETP.NE.U32.AND P0, PT, RZ, UR10, PT ;  /* 0x0000000aff007c0c */ /* 0x000fc6000bf05070 */
[----:B------:R-:W-:Y:S01]  /*84b0*/  IMAD R6, R6, UR8, RZ ;  /* 0x0000000806067c24 */ /* 0x000fe2000f8e02ff */
[----:B------:R-:W-:-:S03]  /*84c0*/  ISETP.NE.AND.EX P0, PT, RZ, UR11, PT, P0 ;  /* 0x0000000bff007c0c */ /* 0x000fc6000bf05300 */
[C---:B------:R-:W-:Y:S01]  /*84d0*/  IMAD R9, R7.reuse, UR9, R6 ;  /* 0x0000000907097c24 */ /* 0x040fe2000f8e0206 */
[----:B------:R-:W-:Y:S01]  /*84e0*/  ULDC UR9, c[0x0][0x154] ;  /* 0x0000550000097ab9 */ /* 0x000fe20000000800 */
[----:B------:R-:W-:Y:S01]  /*84f0*/  IMAD.WIDE.U32 R6, R7, UR8, R2 ;  /* 0x0000000807067c25 */ /* 0x000fe2000f8e0002 */
[----:B------:R-:W-:-:S03]  /*8500*/  ULDC UR8, c[0x0][0x618] ;  /* 0x0001860000087ab9 */ /* 0x000fc60000000800 */
[----:B0-----:R-:W-:Y:S02]  /*8510*/  IMAD.MOV R8, RZ, RZ, -R20 ;  /* 0x000000ffff087224 */ /* 0x001fe400078e0a14 */
[----:B------:R-:W-:Y:S02]  /*8520*/  IMAD.IADD R7, R7, 0x1, R9 ;  /* 0x0000000107077824 */ /* 0x000fe400078e0209 */
[----:B-1----:R-:W-:Y:S01]  /*8530*/  IMAD R18, R19, R8, R18 ;  /* 0x0000000813127224 */ /* 0x002fe200078e0212 */
[----:B--2---:R-:W-:Y:S02]  /*8540*/  I2FP.F32.U32 R8, R5 ;  /* 0x0000000500087245 */ /* 0x004fe40000201000 */
[--C-:B------:R-:W-:Y:S02]  /*8550*/  SHF.R.U64 R19, R6, UR8, R7.reuse ;  /* 0x0000000806137c19 */ /* 0x100fe40008001207 */
[----:B------:R-:W-:Y:S01]  /*8560*/  SHF.R.U32.HI R6, RZ, UR8, R7 ;  /* 0x00000008ff067c19 */ /* 0x000fe20008011607 */
[----:B------:R-:W-:Y:S01]  /*8570*/  FMUL R8, R8, UR9 ;  /* 0x0000000908087c20 */ /* 0x000fe20008400000 */
[----:B------:R-:W-:-:S02]  /*8580*/  ULDC UR8, c[0x0][0x608] ;  /* 0x0001820000087ab9 */ /* 0x000fc40000000800 */
[--C-:B------:R-:W-:Y:S01]  /*8590*/  SHF.R.U64 R21, R19, UR8, R6.reuse ;  /* 0x0000000813157c19 */ /* 0x100fe20008001206 */
[----:B------:R0:W1:Y:S01]  /*85a0*/  F2I.U32.TRUNC.NTZ R24, R8 ;  /* 0x0000000800187305 */ /* 0x000062000020f000 */
[----:B------:R-:W-:Y:S01]  /*85b0*/  SHF.R.U32.HI R6, RZ, UR8, R6 ;  /* 0x00000008ff067c19 */ /* 0x000fe20008011606 */
[----:B------:R-:W-:-:S03]  /*85c0*/  ULDC UR8, c[0x0][0x658] ;  /* 0x0001960000087ab9 */ /* 0x000fc60000000800 */
[--C-:B------:R-:W-:Y:S02]  /*85d0*/  SHF.R.U64 R20, R21, UR8, R6.reuse ;  /* 0x0000000815147c19 */ /* 0x100fe40008001206 */
[----:B------:R-:W-:-:S03]  /*85e0*/  SHF.R.U32.HI R23, RZ, UR8, R6 ;  /* 0x00000008ff177c19 */ /* 0x000fc60008011606 */
[----:B------:R-:W-:Y:S02]  /*85f0*/  IMAD.MOV.U32 R6, RZ, RZ, R20 ;  /* 0x000000ffff067224 */ /* 0x000fe400078e0014 */
[----:B------:R-:W-:Y:S01]  /*8600*/  IMAD.MOV.U32 R7, RZ, RZ, R23 ;  /* 0x000000ffff077224 */ /* 0x000fe200078e0017 */
[----:B0-----:R-:W-:Y:S06]  /*8610*/  @!P0 BRA `(.L_x_135) ;  /* 0x0000000000288947 */ /* 0x001fec0003800000 */
        /* <DEDUP_REMOVED lines=10> */
.L_x_135:
[----:B------:R-:W-:Y:S01]  /*86c0*/  ULDC UR8, c[0x0][0x648] ;  /* 0x0001920000087ab9 */ /* 0x000fe20000000800 */
[----:B-1----:R-:W-:Y:S01]  /*86d0*/  IMAD.MOV R24, RZ, RZ, -R24 ;  /* 0x000000ffff187224 */ /* 0x002fe200078e0a18 */
[----:B------:R-:W-:Y:S01]  /*86e0*/  SHF.R.U64 R6, R6, UR8, R7 ;  /* 0x0000000806067c19 */ /* 0x000fe20008001207 */
[----:B------:R-:W-:Y:S01]  /*86f0*/  ULDC UR8, c[0x0][0x638] ;  /* 0x00018e0000087ab9 */ /* 0x000fe20000000800 */
[----:B------:R-:W-:Y:S01]  /*8700*/  LOP3.LUT R21, R21, UR6, RZ, 0xc0, !PT ;  /* 0x0000000615157c12 */ /* 0x000fe2000f8ec0ff */
[----:B---3--:R-:W-:Y:S01]  /*8710*/  @P3 IMAD R18, R22, R24, R5 ;  /* 0x0000001816123224 */ /* 0x008fe200078e0205 */
[----:B------:R-:W-:Y:S01]  /*8720*/  LOP3.LUT R7, R19, UR4, RZ, 0xc0, !PT ;  /* 0x0000000413077c12 */ /* 0x000fe2000f8ec0ff */
[----:B------:R-:W-:Y:S01]  /*8730*/  IMAD.MOV R5, RZ, RZ, -R6 ;  /* 0x000000ffff057224 */ /* 0x000fe200078e0a06 */
[----:B------:R-:W-:Y:S01]  /*8740*/  ULDC UR9, c[0x0][0x610] ;  /* 0x0001840000097ab9 */ /* 0x000fe20000000800 */
[----:B------:R-:W-:Y:S02]  /*8750*/  IMAD R21, R6, UR5, R21 ;  /* 0x0000000506157c24 */ /* 0x000fe4000f8e0215 */
[----:B------:R-:W-:Y:S01]  /*8760*/  IMAD R20, R5, UR8, R20 ;  /* 0x0000000805147c24 */ /* 0x000fe2000f8e0214 */
[----:B------:R-:W-:Y:S01]  /*8770*/  ULDC UR8, c[0x0][0x600] ;  /* 0x0001800000087ab9 */ /* 0x000fe20000000800 */
[----:B------:R-:W-:-:S02]  /*8780*/  IMAD R18, R21, UR9, R18 ;  /* 0x0000000915127c24 */ /* 0x000fc4000f8e0212 */
[----:B------:R-:W-:Y:S02]  /*8790*/  IMAD R7, R20, UR8, R7 ;  /* 0x0000000814077c24 */ /* 0x000fe4000f8e0207 */
[----:B------:R-:W-:-:S03]  /*87a0*/  IMAD.MOV.U32 R6, RZ, RZ, 0x1 ;  /* 0x00000001ff067424 */ /* 0x000fc600078e00ff */
[----:B------:R-:W-:Y:S02]  /*87b0*/  SEL R5, R7, R18, !P3 ;  /* 0x0000001207057207 */ /* 0x000fe40005800000 */
[----:B------:R-:W-:-:S07]  /*87c0*/  SEL R18, R18, R7, !P3 ;  /* 0x0000000712127207 */ /* 0x000fce0005800000 */
.L_x_133:
[----:B------:R-:W-:Y:S05]  /*87d0*/  BSYNC B1 ;  /* 0x0000000000017941 */ /* 0x000fea0003800000 */
.L_x_132:
[----:B------:R-:W-:-:S13]  /*87e0*/  LOP3.LUT P0, RZ, R6, 0xff, RZ, 0xc0, !PT ;  /* 0x000000ff06ff7812 */ /* 0x000fda000780c0ff */
[----:B------:R-:W-:Y:S05]  /*87f0*/  @P0 BRA `(.L_x_136) ;  /* 0xfffffff400140947 */ /* 0x000fea000383ffff */
[----:B------:R-:W-:Y:S05]  /*8800*/  BSYNC B0 ;  /* 0x0000000000007941 */ /* 0x000fea0003800000 */
.L_x_125:
[----:B------:R-:W-:-:S03]  /*8810*/  UMOV UR8, 0xffffffff ;  /* 0xffffffff00087882 */ /* 0x000fc60000000000 */
[----:B------:R-:W-:Y:S05]  /*8820*/  BRA.DIV UR8, `(.L_x_137) ;  /* 0x00000006081c7947 */ /* 0x000fea000b800000 */
[----:B------:R-:W-:-:S13]  /*8830*/  ELECT P0, URZ, PT ;  /* 0x00000000003f782f */ /* 0x000fda0003800000 */
.L_x_151:
[----:B------:R-:W-:Y:S04]  /*8840*/  BSSY B0, `(.L_x_138) ;  /* 0x000002b000007945 */ /* 0x000fe80003800000 */
[----:B------:R-:W-:Y:S05]  /*8850*/  @!P0 BRA `(.L_x_139) ;  /* 0x0000000000a48947 */ /* 0x000fea0003800000 */
[----:B------:R-:W-:-:S04]  /*8860*/  LOP3.LUT R4, R4, 0x2, RZ, 0xfc, !PT ;  /* 0x0000000204047812 */ /* 0x000fc800078efcff */
[----:B------:R-:W-:-:S13]  /*8870*/  ISETP.NE.AND P0, PT, R4, 0x3, PT ;  /* 0x000000030400780c */ /* 0x000fda0003f05270 */
[----:B------:R-:W-:Y:S05]  /*8880*/  @!P0 BRA `(.L_x_140) ;  /* 0x0000000000048947 */ /* 0x000fea0003800000 */
[----:B------:R-:W-:Y:S01]  /*8890*/  BPT.TRAP 0x1 ;  /* 0x000000040000795c */ /* 0x000fe20000300000 */
.L_x_140:
[----:B------:R-:W0:Y:S01]  /*88a0*/  S2R R3, SR_CgaCtaId ;  /* 0x0000000000037919 */ /* 0x000e220000008800 */
[----:B------:R-:W-:Y:S02]  /*88b0*/  MOV R0, 0x400 ;  /* 0x0000040000007802 */ /* 0x000fe40000000f00 */
[----:B------:R-:W-:Y:S02]  /*88c0*/  SHF.L.U32 R2, R15, 0x1f, RZ ;  /* 0x0000001f0f027819 */ /* 0x000fe400000006ff */
[----:B0-----:R-:W-:-:S05]  /*88d0*/  LEA R3, R3, R0, 0x18 ;  /* 0x0000000003037211 */ /* 0x001fca00078ec0ff */
[----:B------:R-:W-:-:S04]  /*88e0*/  VIADD R3, R3, 0x20 ;  /* 0x0000002003037836 */ /* 0x000fc80000000000 */
[C---:B------:R-:W-:Y:S02]  /*88f0*/  IMAD R5, R14.reuse, 0x8, R3 ;  /* 0x000000080e057824 */ /* 0x040fe400078e0203 */
[----:B------:R-:W-:Y:S02]  /*8900*/  VIADD R14, R14, 0x1 ;  /* 0x000000010e0e7836 */ /* 0x000fe40000000000 */
[----:B------:R-:W0:Y:S03]  /*8910*/  SYNCS.PHASECHK.TRANS64.TRYWAIT P0, [R5+URZ], R2 ;  /* 0x00000002050075a7 */ /* 0x000e26000800017f */
[----:B------:R-:W-:-:S04]  /*8920*/  ISETP.NE.AND P1, PT, R14, 0x4, PT ;  /* 0x000000040e00780c */ /* 0x000fc80003f25270 */
[----:B------:R-:W-:Y:S02]  /*8930*/  SEL R0, RZ, 0x1, P1 ;  /* 0x00000001ff007807 */ /* 0x000fe40000800000 */
[----:B------:R-:W-:Y:S02]  /*8940*/  SEL R14, R14, RZ, P1 ;  /* 0x000000ff0e0e7207 */ /* 0x000fe40000800000 */
[----:B------:R-:W-:-:S03]  /*8950*/  LOP3.LUT R15, R15, R0, RZ, 0x3c, !PT ;  /* 0x000000000f0f7212 */ /* 0x000fc600078e3cff */
[----:B------:R-:W-:Y:S01]  /*8960*/  IMAD R7, R14, 0x8, R3 ;  /* 0x000000080e077824 */ /* 0x000fe200078e0203 */
[----:B------:R-:W-:Y:S01]  /*8970*/  SHF.L.U32 R4, R15, 0x1f, RZ ;  /* 0x0000001f0f047819 */ /* 0x000fe200000006ff */
[----:B0-----:R-:W-:Y:S06]  /*8980*/  @!P0 BRA `(.L_x_141) ;  /* 0x0000000000e48947 */ /* 0x001fec0003800000 */
.L_x_152:
[----:B------:R-:W1:Y:S01]  /*8990*/  SYNCS.PHASECHK.TRANS64.TRYWAIT P0, [R7+URZ], R4 ;  /* 0x00000004070075a7 */ /* 0x000e62000800017f */
[----:B------:R-:W-:-:S05]  /*89a0*/  VIADD R0, R14, 0x1 ;  /* 0x000000010e007836 */ /* 0x000fca0000000000 */
[----:B------:R-:W-:-:S04]  /*89b0*/  ISETP.NE.AND P1, PT, R0, 0x4, PT ;  /* 0x000000040000780c */ /* 0x000fc80003f25270 */
[----:B0-----:R-:W-:Y:S02]  /*89c0*/  SEL R2, RZ, 0x1, P1 ;  /* 0x00000001ff027807 */ /* 0x001fe40000800000 */
[----:B------:R-:W-:Y:S02]  /*89d0*/  SEL R0, R0, RZ, P1 ;  /* 0x000000ff00007207 */ /* 0x000fe40000800000 */
[----:B------:R-:W-:-:S03]  /*89e0*/  LOP3.LUT R15, R15, R2, RZ, 0x3c, !PT ;  /* 0x000000020f0f7212 */ /* 0x000fc600078e3cff */
[----:B------:R-:W-:Y:S01]  /*89f0*/  IMAD R6, R0, 0x8, R3 ;  /* 0x0000000800067824 */ /* 0x000fe200078e0203 */
[----:B------:R-:W-:Y:S01]  /*8a00*/  SHF.L.U32 R5, R15, 0x1f, RZ ;  /* 0x0000001f0f057819 */ /* 0x000fe200000006ff */
[----:B-1----:R-:W-:Y:S06]  /*8a10*/  @!P0 BRA `(.L_x_142) ;  /* 0x0000000000d48947 */ /* 0x002fec0003800000 */
.L_x_153:
[----:B------:R-:W1:Y:S01]  /*8a20*/  SYNCS.PHASECHK.TRANS64.TRYWAIT P0, [R6+URZ], R5 ;  /* 0x00000005060075a7 */ /* 0x000e62000800017f */
[----:B------:R-:W-:-:S05]  /*8a30*/  VIADD R0, R0, 0x1 ;  /* 0x0000000100007836 */ /* 0x000fca0000000000 */
[----:B------:R-:W-:-:S04]  /*8a40*/  ISETP.NE.AND P1, PT, R0, 0x4, PT ;  /* 0x000000040000780c */ /* 0x000fc80003f25270 */
[----:B------:R-:W-:Y:S02]  /*8a50*/  SEL R2, RZ, 0x1, P1 ;  /* 0x00000001ff027807 */ /* 0x000fe40000800000 */
[----:B------:R-:W-:Y:S02]  /*8a60*/  SEL R0, R0, RZ, P1 ;  /* 0x000000ff00007207 */ /* 0x000fe40000800000 */
[----:B------:R-:W-:Y:S01]  /*8a70*/  LOP3.LUT R2, R15, R2, RZ, 0x3c, !PT ;  /* 0x000000020f027212 */ /* 0x000fe200078e3cff */
[----:B-1----:R-:W-:Y:S06]  /*8a80*/  @!P0 BRA `(.L_x_143) ;  /* 0x0000000000cc8947 */ /* 0x002fec0003800000 */
.L_x_154:
[----:B------:R-:W-:Y:S01]  /*8a90*/  IMAD R3, R0, 0x8, R3 ;  /* 0x0000000800037824 */ /* 0x000fe200078e0203 */
[----:B------:R-:W-:-:S07]  /*8aa0*/  SHF.L.U32 R0, R2, 0x1f, RZ ;  /* 0x0000001f02007819 */ /* 0x000fce00000006ff */
.L_x_144:
[----:B--2---:R2:W3:Y:S02]  /*8ab0*/  SYNCS.PHASECHK.TRANS64.TRYWAIT P0, [R3+URZ], R0 ;  /* 0x00000000030075a7 */ /* 0x0044e4000800017f */
[----:B---3--:R-:W-:Y:S05]  /*8ac0*/  @!P0 NANOSLEEP.SYNCS 0x989680 ;  /* 0x009896800000895d */ /* 0x008fea0003900000 */
[----:B------:R-:W3:Y:S02]  /*8ad0*/  @!P0 SYNCS.PHASECHK.TRANS64 P0, [R3+URZ], R0 ;  /* 0x00000000030085a7 */ /* 0x000ee4000800007f */
[----:B---3--:R-:W-:Y:S05]  /*8ae0*/  @!P0 BRA `(.L_x_144) ;  /* 0xfffffffc00f08947 */ /* 0x008fea000383ffff */
.L_x_139:
[----:B------:R-:W-:Y:S05]  /*8af0*/  BSYNC B0 ;  /* 0x0000000000007941 */ /* 0x000fea0003800000 */
.L_x_138:
[----:B------:R-:W-:Y:S05]  /*8b00*/  EXIT ;  /* 0x000000000000794d */ /* 0x000fea0003800000 */
.L_x_21:
[----:B-1----:R-:W-:-:S04]  /*8b10*/  IMAD.U32 R9, RZ, RZ, UR6 ;  /* 0x00000006ff097e24 */ /* 0x002fc8000f8e00ff */
[----:B------:R1:W3:Y:S03]  /*8b20*/  SYNCS.PHASECHK.TRANS64.TRYWAIT P0, [R9+URZ], R8 ;  /* 0x00000008090075a7 */ /* 0x0002e6000800017f */
[----:B---3--:R-:W-:Y:S05]  /*8b30*/  @!P0 NANOSLEEP.SYNCS 0x989680 ;  /* 0x009896800000895d */ /* 0x008fea0003900000 */
[----:B------:R-:W3:Y:S02]  /*8b40*/  @!P0 SYNCS.PHASECHK.TRANS64 P0, [R9+URZ], R8 ;  /* 0x00000008090085a7 */ /* 0x000ee4000800007f */
[----:B---3--:R-:W-:Y:S05]  /*8b50*/  @!P0 BRA `(.L_x_21) ;  /* 0xfffffffc00ec8947 */ /* 0x008fea000383ffff */
[----:B------:R-:W-:Y:S05]  /*8b60*/  BRA `(.L_x_20) ;  /* 0xffffff8800c07947 */ /* 0x000fea000383ffff */
.L_x_27:
[----:B-1----:R-:W-:-:S04]  /*8b70*/  IMAD.U32 R11, RZ, RZ, UR14 ;  /* 0x0000000eff0b7e24 */ /* 0x002fc8000f8e00ff */
[----:B------:R1:W3:Y:S03]  /*8b80*/  SYNCS.PHASECHK.TRANS64.TRYWAIT P0, [R11+URZ], R10 ;  /* 0x0000000a0b0075a7 */ /* 0x0002e6000800017f */
[----:B---3--:R-:W-:Y:S05]  /*8b90*/  @!P0 NANOSLEEP.SYNCS 0x989680 ;  /* 0x009896800000895d */ /* 0x008fea0003900000 */
[----:B------:R-:W3:Y:S02]  /*8ba0*/  @!P0 SYNCS.PHASECHK.TRANS64 P0, [R11+URZ], R10 ;  /* 0x0000000a0b0085a7 */ /* 0x000ee4000800007f */
[----:B---3--:R-:W-:Y:S05]  /*8bb0*/  @!P0 BRA `(.L_x_27) ;  /* 0xfffffffc00ec8947 */ /* 0x008fea000383ffff */
[----:B------:R-:W-:Y:S05]  /*8bc0*/  BRA `(.L_x_26) ;  /* 0xffffff9c000c7947 */ /* 0x000fea000383ffff */
.L_x_126:
[----:B------:R-:W-:Y:S01]  /*8bd0*/  BSSY B1, `(.L_x_145) ;  /* 0x0000006000017945 */ /* 0x000fe20003800000 */
[----:B------:R-:W-:-:S07]  /*8be0*/  IMAD.MOV.U32 R6, RZ, RZ, -0x1 ;  /* 0xffffffffff067424 */ /* 0x000fce00078e00ff */
[----:B------:R-:W-:Y:S05]  /*8bf0*/  WARPSYNC.COLLECTIVE R6, `(.L_x_146) ;  /* 0x00000000060c7348 */ /* 0x000fea0003c00000 */
[----:B------:R-:W-:Y:S02]  /*8c00*/  ELECT P0, UR62, PT ;  /* 0x00000000003e782f */ /* 0x000fe40003800000 */
[----:B------:R-:W-:Y:S01]  /*8c10*/  MOV R6, UR62 ;  /* 0x0000003e00067c02 */ /* 0x000fe20008000f00 */
[----:B------:R-:W-:Y:S10]  /*8c20*/  ENDCOLLECTIVE ;  /* 0x000000000000791b */ /* 0x000ff40003800000 */
.L_x_146:
[----:B------:R-:W-:Y:S05]  /*8c30*/  BSYNC B1 ;  /* 0x0000000000017941 */ /* 0x000fea0003800000 */
.L_x_145:
[----:B------:R-:W-:Y:S05]  /*8c40*/  BRA `(.L_x_147) ;  /* 0xfffffff0000c7947 */ /* 0x000fea000383ffff */
.L_x_129:
[----:B-1----:R1:W2:Y:S02]  /*8c50*/  SYNCS.PHASECHK.TRANS64.TRYWAIT P0, [R21+URZ+0x20], R8 ;  /* 0x00002008150075a7 */ /* 0x0022a4000800017f */
[----:B--2---:R-:W-:Y:S05]  /*8c60*/  @!P0 NANOSLEEP.SYNCS 0x989680 ;  /* 0x009896800000895d */ /* 0x004fea0003900000 */
[----:B------:R-:W2:Y:S02]  /*8c70*/  @!P0 SYNCS.PHASECHK.TRANS64 P0, [R21+URZ+0x20], R8 ;  /* 0x00002008150085a7 */ /* 0x000ea4000800007f */
[----:B--2---:R-:W-:Y:S05]  /*8c80*/  @!P0 BRA `(.L_x_129) ;  /* 0xfffffffc00f08947 */ /* 0x004fea000383ffff */
[----:B------:R-:W-:Y:S05]  /*8c90*/  BRA `(.L_x_148) ;  /* 0xfffffff000487947 */ /* 0x000fea000383ffff */
.L_x_137:
[----:B------:R-:W-:Y:S01]  /*8ca0*/  BSSY B0, `(.L_x_149) ;  /* 0x0000006000007945 */ /* 0x000fe20003800000 */
[----:B------:R-:W-:-:S07]  /*8cb0*/  IMAD.MOV.U32 R6, RZ, RZ, -0x1 ;  /* 0xffffffffff067424 */ /* 0x000fce00078e00ff */
[----:B------:R-:W-:Y:S05]  /*8cc0*/  WARPSYNC.COLLECTIVE R6, `(.L_x_150) ;  /* 0x00000000060c7348 */ /* 0x000fea0003c00000 */
[----:B------:R-:W-:Y:S02]  /*8cd0*/  ELECT P0, UR62, PT ;  /* 0x00000000003e782f */ /* 0x000fe40003800000 */
[----:B------:R-:W-:Y:S01]  /*8ce0*/  MOV R6, UR62 ;  /* 0x0000003e00067c02 */ /* 0x000fe20008000f00 */
[----:B------:R-:W-:Y:S10]  /*8cf0*/  ENDCOLLECTIVE ;  /* 0x000000000000791b */ /* 0x000ff40003800000 */
.L_x_150:
[----:B------:R-:W-:Y:S05]  /*8d00*/  BSYNC B0 ;  /* 0x0000000000007941 */ /* 0x000fea0003800000 */
.L_x_149:
[----:B------:R-:W-:Y:S05]  /*8d10*/  BRA `(.L_x_151) ;  /* 0xfffffff800c87947 */ /* 0x000fea000383ffff */
.L_x_141:
[----:B0-----:R0:W1:Y:S02]  /*8d20*/  SYNCS.PHASECHK.TRANS64.TRYWAIT P0, [R5+URZ], R2 ;  /* 0x00000002050075a7 */ /* 0x001064000800017f */
[----:B-1----:R-:W-:Y:S05]  /*8d30*/  @!P0 NANOSLEEP.SYNCS 0x989680 ;  /* 0x009896800000895d */ /* 0x002fea0003900000 */
[----:B------:R-:W1:Y:S02]  /*8d40*/  @!P0 SYNCS.PHASECHK.TRANS64 P0, [R5+URZ], R2 ;  /* 0x00000002050085a7 */ /* 0x000e64000800007f */
[----:B-1----:R-:W-:Y:S05]  /*8d50*/  @!P0 BRA `(.L_x_141) ;  /* 0xfffffffc00f08947 */ /* 0x002fea000383ffff */
[----:B------:R-:W-:Y:S05]  /*8d60*/  BRA `(.L_x_152) ;  /* 0xfffffffc00087947 */ /* 0x000fea000383ffff */
.L_x_142:
[----:B0-----:R0:W1:Y:S02]  /*8d70*/  SYNCS.PHASECHK.TRANS64.TRYWAIT P0, [R7+URZ], R4 ;  /* 0x00000004070075a7 */ /* 0x001064000800017f */
[----:B-1----:R-:W-:Y:S05]  /*8d80*/  @!P0 NANOSLEEP.SYNCS 0x989680 ;  /* 0x009896800000895d */ /* 0x002fea0003900000 */
[----:B------:R-:W1:Y:S02]  /*8d90*/  @!P0 SYNCS.PHASECHK.TRANS64 P0, [R7+URZ], R4 ;  /* 0x00000004070085a7 */ /* 0x000e64000800007f */
[----:B-1----:R-:W-:Y:S05]  /*8da0*/  @!P0 BRA `(.L_x_142) ;  /* 0xfffffffc00f08947 */ /* 0x002fea000383ffff */
[----:B------:R-:W-:Y:S05]  /*8db0*/  BRA `(.L_x_153) ;  /* 0xfffffffc00187947 */ /* 0x000fea000383ffff */
.L_x_143:
[----:B-1----:R1:W2:Y:S02]  /*8dc0*/  SYNCS.PHASECHK.TRANS64.TRYWAIT P0, [R6+URZ], R5 ;  /* 0x00000005060075a7 */ /* 0x0022a4000800017f */
[----:B--2---:R-:W-:Y:S05]  /*8dd0*/  @!P0 NANOSLEEP.SYNCS 0x989680 ;  /* 0x009896800000895d */ /* 0x004fea0003900000 */
[----:B------:R-:W2:Y:S02]  /*8de0*/  @!P0 SYNCS.PHASECHK.TRANS64 P0, [R6+URZ], R5 ;  /* 0x00000005060085a7 */ /* 0x000ea4000800007f */
[----:B--2---:R-:W-:Y:S05]  /*8df0*/  @!P0 BRA `(.L_x_143) ;  /* 0xfffffffc00f08947 */ /* 0x004fea000383ffff */
[----:B------:R-:W-:Y:S05]  /*8e00*/  BRA `(.L_x_154) ;  /* 0xfffffffc00207947 */ /* 0x000fea000383ffff */
.L_x_155:
[----:B------:R-:W-:-:S00]  /*8e10*/  BRA `(.L_x_155) ;  /* 0xfffffffc00fc7947 */ /* 0x000fc0000383ffff */
[----:B------:R-:W-:-:S00]  /*8e20*/  NOP ;  /* 0x0000000000007918 */ /* 0x000fc00000000000 */
        /* <DEDUP_REMOVED lines=13> */
.L_x_156:


//--------------------- .nv.shared._ZN7cutlass13device_kernelINS_4gemm6kernel13GemmUniversalIN4cute5tupleIJiiiiEEENS1_10collective13CollectiveMmaINS1_37MainloopSm90TmaGmmaWarpSpecializedFP8ILi4ENS5_IJNS4_1CILi2EEENSA_ILi1EEESC_EEENS1_35KernelTmaWarpSpecializedCooperativeEEENS5_IJNSA_ILi128EEENSA_ILi80EEENSA_ILi256EEEEEENS_12float_e4m3_tENS5_IJlSC_lEEESK_SL_NS4_8TiledMMAINS4_8MMA_AtomIJNS4_4SM904GMMA30MMA_64x16x32_F32E4M3E4M3_SS_TNILNSP_7ScaleInE1ELSR_1EEEEEENS4_6LayoutISD_NS5_IJSC_NSA_ILi0EEESV_EEEEENS5_IJNS4_10UnderscoreESY_SY_EEEEENS4_13SM90_TMA_LOADENS4_14ComposedLayoutINS4_7SwizzleILi3ELi4ELi3EEENS4_18smem_ptr_flag_bitsILi8EEENSU_INS5_IJNSA_ILi8EEESG_EEENS5_IJSG_SC_EEEEEEEvNS4_8identityENS4_23SM90_TMA_LOAD_MULTICASTES1B_vS1C_EENS_8epilogue10collective6detail29Sm90TmaWarpSpecializedAdapterINS1G_15DefaultEpilogueISK_SL_SL_NS1F_6thread17LinearCombinationISK_Li1EffLNS1K_9ScaleType4KindE0ELNS_15FloatRoundStyleE2ESK_EENS1_15EpilogueDefaultEEEEEvvEEEEvNT_6ParamsE --------------------------
	.section	.nv.shared._ZN7cutlass13device_kernelINS_4gemm6kernel13GemmUniversalIN4cute5tupleIJiiiiEEENS1_10collective13CollectiveMmaINS1_37MainloopSm90TmaGmmaWarpSpecializedFP8ILi4ENS5_IJNS4_1CILi2EEENSA_ILi1EEESC_EEENS1_35KernelTmaWarpSpecializedCooperativeEEENS5_IJNSA_ILi128EEENSA_ILi80EEENSA_ILi256EEEEEENS_12float_e4m3_tENS5_IJlSC_lEEESK_SL_NS4_8TiledMMAINS4_8MMA_AtomIJNS4_4SM904GMMA30MMA_64x16x32_F32E4M3E4M3_SS_TNILNSP_7ScaleInE1ELSR_1EEEEEENS4_6LayoutISD_NS5_IJSC_NSA_ILi0EEESV_EEEEENS5_IJNS4_10UnderscoreESY_SY_EEEEENS4_13SM90_TMA_LOADENS4_14ComposedLayoutINS4_7SwizzleILi3ELi4ELi3EEENS4_18smem_ptr_flag_bitsILi8EEENSU_INS5_IJNSA_ILi8EEESG_EEENS5_IJSG_SC_EEEEEEEvNS4_8identityENS4_23SM90_TMA_LOAD_MULTICASTES1B_vS1C_EENS_8epilogue10collective6detail29Sm90TmaWarpSpecializedAdapterINS1G_15DefaultEpilogueISK_SL_SL_NS1F_6thread17LinearCombinationISK_Li1EffLNS1K_9ScaleType4KindE0ELNS_15FloatRoundStyleE2ESK_EENS1_15EpilogueDefaultEEEEEvvEEEEvNT_6ParamsE,"aw",@nobits
	.sectionflags	@""
	.align	16
	.zero		1024


//--------------------- .nv.shared.reserved.0     --------------------------
	.section	.nv.shared.reserved.0,"aw",@nobits
	.weak		__nv_reservedSMEM_offset_0_alias
	.size		__nv_reservedSMEM_offset_0_alias, 0, 0
	.other		__nv_reservedSMEM_offset_0_alias,@"STO_CUDA_RESERVED_SHARED STV_DEFAULT"
__nv_reservedSMEM_offset_0_alias:
	.zero		0


//--------------------- .nv.global                --------------------------
	.section	.nv.global,"aw",@nobits
.nv.global:
	.type		_ZN40_INTERNAL_839f3ce2_4_k_cu_97c2328e_154684cute1_E,@object
	.size		_ZN40_INTERNAL_839f3ce2_4_k_cu_97c2328e_154684cute1_E,(_ZN40_INTERNAL_839f3ce2_4_k_cu_97c2328e_154684cuda3std3__45__cpo6cbeginE - _ZN40_INTERNAL_839f3ce2_4_k_cu_97c2328e_154684cute1_E)
_ZN40_INTERNAL_839f3ce2_4_k_cu_97c2328e_154684cute1_E:
	.zero		1
	.type		_ZN40_INTERNAL_839f3ce2_4_k_cu_97c2328e_154684cuda3std3__45__cpo6cbeginE,@object
	.size		_ZN40_INTERNAL_839f3ce2_4_k_cu_97c2328e_154684cuda3std3__45__cpo6cbeginE,(_ZN40_INTERNAL_839f3ce2_4_k_cu_97c2328e_154684cuda3std3__48in_placeE - _ZN40_INTERNAL_839f3ce2_4_k_cu_97c2328e_154684cuda3std3__45__cpo6cbeginE)
_ZN40_INTERNAL_839f3ce2_4_k_cu_97c2328e_154684cuda3std3__45__cpo6cbeginE:
	.zero		1
	.type		_ZN40_INTERNAL_839f3ce2_4_k_cu_97c2328e_154684cuda3std3__48in_placeE,@object
	.size		_ZN40_INTERNAL_839f3ce2_4_k_cu_97c2328e_154684cuda3std3__48in_placeE,(_ZN40_INTERNAL_839f3ce2_4_k_cu_97c2328e_154684cuda3std6ranges3__45__cpo9iter_moveE - _ZN40_INTERNAL_839f3ce2_4_k_cu_97c2328e_154684cuda3std3__48in_placeE)
_ZN40_INTERNAL_839f3ce2_4_k_cu_97c2328e_154684cuda3std3__48in_placeE:
	.zero		1
	.type		_ZN40_INTERNAL_839f3ce2_4_k_cu_97c2328e_154684cuda3std6ranges3__45__cpo9iter_moveE,@object
	.size		_ZN40_INTERNAL_839f3ce2_4_k_cu_97c2328e_154684cuda3std6ranges3__45__cpo9iter_moveE,(_ZN40_INTERNAL_839f3ce2_4_k_cu_97c2328e_154684cuda3std3__45__cpo5beginE - _ZN40_INTERNAL_839f3ce2_4_k_cu_97c2328e_154684cuda3std6ranges3__45__cpo9iter_moveE)
_ZN40_INTERNAL_839f3ce2_4_k_cu_97c2328e_154684cuda3std6ranges3__45__cpo9iter_moveE:
	.zero		1
	.type		_ZN40_INTERNAL_839f3ce2_4_k_cu_97c2328e_154684cuda3std3__45__cpo5beginE,@object
	.size		_ZN40_INTERNAL_839f3ce2_4_k_cu_97c2328e_154684cuda3std3__45__cpo5beginE,(_ZN40_INTERNAL_839f3ce2_4_k_cu_97c2328e_154684cuda3std3__442_GLOBAL__N__839f3ce2_4_k_cu_97c2328e_154686ignoreE - _ZN40_INTERNAL_839f3ce2_4_k_cu_97c2328e_154684cuda3std3__45__cpo5beginE)
_ZN40_INTERNAL_839f3ce2_4_k_cu_97c2328e_154684cuda3std3__45__cpo5beginE:
	.zero		1
	.type		_ZN40_INTERNAL_839f3ce2_4_k_cu_97c2328e_154684cuda3std3__442_GLOBAL__N__839f3ce2_4_k_cu_97c2328e_154686ignoreE,@object
	.size		_ZN40_INTERNAL_839f3ce2_4_k_cu_97c2328e_154684cuda3std3__442_GLOBAL__N__839f3ce2_4_k_cu_97c2328e_154686ignoreE,(_ZN40_INTERNAL_839f3ce2_4_k_cu_97c2328e_154684cute7productE - _ZN40_INTERNAL_839f3ce2_4_k_cu_97c2328e_154684cuda3std3__442_GLOBAL__N__839f3ce2_4_k_cu_97c2328e_154686ignoreE)
_ZN40_INTERNAL_839f3ce2_4_k_cu_97c2328e_154684cuda3std3__442_GLOBAL__N__839f3ce2_4_k_cu_97c2328e_154686ignoreE:
	.zero		1
	.type		_ZN40_INTERNAL_839f3ce2_4_k_cu_97c2328e_154684cute7productE,@object
	.size		_ZN40_INTERNAL_839f3ce2_4_k_cu_97c2328e_154684cute7productE,(_ZN40_INTERNAL_839f3ce2_4_k_cu_97c2328e_154684cuda3std3__45__cpo3endE - _ZN40_INTERNAL_839f3ce2_4_k_cu_97c2328e_154684cute7productE)
_ZN40_INTERNAL_839f3ce2_4_k_cu_97c2328e_154684cute7productE:
	.zero		1
	.type		_ZN40_INTERNAL_839f3ce2_4_k_cu_97c2328e_154684cuda3std3__45__cpo3endE,@object
	.size		_ZN40_INTERNAL_839f3ce2_4_k_cu_97c2328e_154684cuda3std3__45__cpo3endE,(_ZN40_INTERNAL_839f3ce2_4_k_cu_97c2328e_154684cuda3std3__419piecewise_constructE - _ZN40_INTERNAL_839f3ce2_4_k_cu_97c2328e_154684cuda3std3__45__cpo3endE)
_ZN40_INTERNAL_839f3ce2_4_k_cu_97c2328e_154684cuda3std3__45__cpo3endE:
	.zero		1
	.type		_ZN40_INTERNAL_839f3ce2_4_k_cu_97c2328e_154684cuda3std3__419piecewise_constructE,@object
	.size		_ZN40_INTERNAL_839f3ce2_4_k_cu_97c2328e_154684cuda3std3__419piecewise_constructE,(_ZN40_INTERNAL_839f3ce2_4_k_cu_97c2328e_154684cuda3std3__45__cpo4cendE - _ZN40_INTERNAL_839f3ce2_4_k_cu_97c2328e_154684cuda3std3__419piecewise_constructE)
_ZN40_INTERNAL_839f3ce2_4_k_cu_97c2328e_154684cuda3std3__419piecewise_constructE:
	.zero		1
	.type		_ZN40_INTERNAL_839f3ce2_4_k_cu_97c2328e_154684cuda3std3__45__cpo4cendE,@object
	.size		_ZN40_INTERNAL_839f3ce2_4_k_cu_97c2328e_154684cuda3std3__45__cpo4cendE,(_ZN40_INTERNAL_839f3ce2_4_k_cu_97c2328e_154684cuda3std6ranges3__45__cpo4swapE - _ZN40_INTERNAL_839f3ce2_4_k_cu_97c2328e_154684cuda3std3__45__cpo4cendE)
_ZN40_INTERNAL_839f3ce2_4_k_cu_97c2328e_154684cuda3std3__45__cpo4cendE:
	.zero		1
	.type		_ZN40_INTERNAL_839f3ce2_4_k_cu_97c2328e_154684cuda3std6ranges3__45__cpo4swapE,@object
	.size		_ZN40_INTERNAL_839f3ce2_4_k_cu_97c2328e_154684cuda3std6ranges3__45__cpo4swapE,(.L_7 - _ZN40_INTERNAL_839f3ce2_4_k_cu_97c2328e_154684cuda3std6ranges3__45__cpo4swapE)
_ZN40_INTERNAL_839f3ce2_4_k_cu_97c2328e_154684cuda3std6ranges3__45__cpo4swapE:
	.zero		1
.L_7:


//--------------------- .nv.constant0._ZN7cutlass13device_kernelINS_4gemm6kernel13GemmUniversalIN4cute5tupleIJiiiiEEENS1_10collective13CollectiveMmaINS1_37MainloopSm90TmaGmmaWarpSpecializedFP8ILi4ENS5_IJNS4_1CILi2EEENSA_ILi1EEESC_EEENS1_35KernelTmaWarpSpecializedCooperativeEEENS5_IJNSA_ILi128EEENSA_ILi80EEENSA_ILi256EEEEEENS_12float_e4m3_tENS5_IJlSC_lEEESK_SL_NS4_8TiledMMAINS4_8MMA_AtomIJNS4_4SM904GMMA30MMA_64x16x32_F32E4M3E4M3_SS_TNILNSP_7ScaleInE1ELSR_1EEEEEENS4_6LayoutISD_NS5_IJSC_NSA_ILi0EEESV_EEEEENS5_IJNS4_10UnderscoreESY_SY_EEEEENS4_13SM90_TMA_LOADENS4_14ComposedLayoutINS4_7SwizzleILi3ELi4ELi3EEENS4_18smem_ptr_flag_bitsILi8EEENSU_INS5_IJNSA_ILi8EEESG_EEENS5_IJSG_SC_EEEEEEEvNS4_8identityENS4_23SM90_TMA_LOAD_MULTICASTES1B_vS1C_EENS_8epilogue10collective6detail29Sm90TmaWarpSpecializedAdapterINS1G_15DefaultEpilogueISK_SL_SL_NS1F_6thread17LinearCombinationISK_Li1EffLNS1K_9ScaleType4KindE0ELNS_15FloatRoundStyleE2ESK_EENS1_15EpilogueDefaultEEEEEvvEEEEvNT_6ParamsE --------------------------
	.section	.nv.constant0._ZN7cutlass13device_kernelINS_4gemm6kernel13GemmUniversalIN4cute5tupleIJiiiiEEENS1_10collective13CollectiveMmaINS1_37MainloopSm90TmaGmmaWarpSpecializedFP8ILi4ENS5_IJNS4_1CILi2EEENSA_ILi1EEESC_EEENS1_35KernelTmaWarpSpecializedCooperativeEEENS5_IJNSA_ILi128EEENSA_ILi80EEENSA_ILi256EEEEEENS_12float_e4m3_tENS5_IJlSC_lEEESK_SL_NS4_8TiledMMAINS4_8MMA_AtomIJNS4_4SM904GMMA30MMA_64x16x32_F32E4M3E4M3_SS_TNILNSP_7ScaleInE1ELSR_1EEEEEENS4_6LayoutISD_NS5_IJSC_NSA_ILi0EEESV_EEEEENS5_IJNS4_10UnderscoreESY_SY_EEEEENS4_13SM90_TMA_LOADENS4_14ComposedLayoutINS4_7SwizzleILi3ELi4ELi3EEENS4_18smem_ptr_flag_bitsILi8EEENSU_INS5_IJNSA_ILi8EEESG_EEENS5_IJSG_SC_EEEEEEEvNS4_8identityENS4_23SM90_TMA_LOAD_MULTICASTES1B_vS1C_EENS_8epilogue10collective6detail29Sm90TmaWarpSpecializedAdapterINS1G_15DefaultEpilogueISK_SL_SL_NS1F_6thread17LinearCombinationISK_Li1EffLNS1K_9ScaleType4KindE0ELNS_15FloatRoundStyleE2ESK_EENS1_15EpilogueDefaultEEEEEvvEEEEvNT_6ParamsE,"a",@progbits
	.sectionflags	@""
	.align	4
.nv.constant0._ZN7cutlass13device_kernelINS_4gemm6kernel13GemmUniversalIN4cute5tupleIJiiiiEEENS1_10collective13CollectiveMmaINS1_37MainloopSm90TmaGmmaWarpSpecializedFP8ILi4ENS5_IJNS4_1CILi2EEENSA_ILi1EEESC_EEENS1_35KernelTmaWarpSpecializedCooperativeEEENS5_IJNSA_ILi128EEENSA_ILi80EEENSA_ILi256EEEEEENS_12float_e4m3_tENS5_IJlSC_lEEESK_SL_NS4_8TiledMMAINS4_8MMA_AtomIJNS4_4SM904GMMA30MMA_64x16x32_F32E4M3E4M3_SS_TNILNSP_7ScaleInE1ELSR_1EEEEEENS4_6LayoutISD_NS5_IJSC_NSA_ILi0EEESV_EEEEENS5_IJNS4_10UnderscoreESY_SY_EEEEENS4_13SM90_TMA_LOADENS4_14ComposedLayoutINS4_7SwizzleILi3ELi4ELi3EEENS4_18smem_ptr_flag_bitsILi8EEENSU_INS5_IJNSA_ILi8EEESG_EEENS5_IJSG_SC_EEEEEEEvNS4_8identityENS4_23SM90_TMA_LOAD_MULTICASTES1B_vS1C_EENS_8epilogue10collective6detail29Sm90TmaWarpSpecializedAdapterINS1G_15DefaultEpilogueISK_SL_SL_NS1F_6thread17LinearCombinationISK_Li1EffLNS1K_9ScaleType4KindE0ELNS_15FloatRoundStyleE2ESK_EENS1_15EpilogueDefaultEEEEEvvEEEEvNT_6ParamsE:
	.zero		1664


//--------------------- SYMBOLS --------------------------

	.type		.nv.reservedSmem.offset0,@object
	.size		.nv.reservedSmem.offset0,0x4
